	.headerflags	@"EF_CUDA_TEXMODE_UNIFIED EF_CUDA_64BIT_ADDRESS EF_CUDA_SM86 EF_CUDA_VIRTUAL_SM(EF_CUDA_SM86)"
	.elftype	@"ET_EXEC"


//--------------------- .nv.info                  --------------------------
	.section	.nv.info,"",@"SHT_CUDA_INFO"
	.align	4


	//----- nvinfo : EIATTR_REGCOUNT
	.align		4
        /*0000*/ 	.byte	0x04, 0x2f
        /*0002*/ 	.short	(.L_2 - .L_1)
	.align		4
.L_1:
        /*0004*/ 	.word	index@(triton__0d1d2d3d4d5d6d7de8de)
        /*0008*/ 	.word	0x00000028


	//----- nvinfo : EIATTR_MAX_STACK_SIZE
	.align		4
.L_2:
        /*000c*/ 	.byte	0x04, 0x23
        /*000e*/ 	.short	(.L_4 - .L_3)
	.align		4
.L_3:
        /*0010*/ 	.word	index@(triton__0d1d2d3d4d5d6d7de8de)
        /*0014*/ 	.word	0x00000000


	//----- nvinfo : EIATTR_MIN_STACK_SIZE
	.align		4
.L_4:
        /*0018*/ 	.byte	0x04, 0x12
        /*001a*/ 	.short	(.L_6 - .L_5)
	.align		4
.L_5:
        /*001c*/ 	.word	index@(triton__0d1d2d3d4d5d6d7de8de)
        /*0020*/ 	.word	0x00000000


	//----- nvinfo : EIATTR_FRAME_SIZE
	.align		4
.L_6:
        /*0024*/ 	.byte	0x04, 0x11
        /*0026*/ 	.short	(.L_8 - .L_7)
	.align		4
.L_7:
        /*0028*/ 	.word	index@(triton__0d1d2d3d4d5d6d7de8de)
        /*002c*/ 	.word	0x00000000
.L_8:


//--------------------- .nv.info.triton__0d1d2d3d4d5d6d7de8de --------------------------
	.section	.nv.info.triton__0d1d2d3d4d5d6d7de8de,"",@"SHT_CUDA_INFO"
	.align	4


	//----- nvinfo : EIATTR_CUDA_API_VERSION
	.align		4
        /*0000*/ 	.byte	0x04, 0x37
        /*0002*/ 	.short	(.L_10 - .L_9)
.L_9:
        /*0004*/ 	.word	0x0000007b


	//----- nvinfo : EIATTR_SW2861232_WAR
	.align		4
.L_10:
        /*0008*/ 	.byte	0x01, 0x35
	.zero		2


	//----- nvinfo : EIATTR_PARAM_CBANK
	.align		4
        /*000c*/ 	.byte	0x04, 0x0a
        /*000e*/ 	.short	(.L_12 - .L_11)
	.align		4
.L_11:
        /*0010*/ 	.word	index@(.nv.constant0.triton__0d1d2d3d4d5d6d7de8de)
        /*0014*/ 	.short	0x0160
        /*0016*/ 	.short	0x0040


	//----- nvinfo : EIATTR_CBANK_PARAM_SIZE
	.align		4
.L_12:
        /*0018*/ 	.byte	0x03, 0x19
        /*001a*/ 	.short	0x0040


	//----- nvinfo : EIATTR_KPARAM_INFO
	.align		4
        /*001c*/ 	.byte	0x04, 0x17
        /*001e*/ 	.short	(.L_14 - .L_13)
.L_13:
        /*0020*/ 	.word	0x00000000
        /*0024*/ 	.short	0x0008
        /*0026*/ 	.short	0x003c
        /*0028*/ 	.byte	0x00, 0xf0, 0x11, 0x00


	//----- nvinfo : EIATTR_KPARAM_INFO
	.align		4
.L_14:
        /*002c*/ 	.byte	0x04, 0x17
        /*002e*/ 	.short	(.L_16 - .L_15)
.L_15:
        /*0030*/ 	.word	0x00000000
        /*0034*/ 	.short	0x0007
        /*0036*/ 	.short	0x0038
        /*0038*/ 	.byte	0x00, 0xf0, 0x11, 0x00


	//----- nvinfo : EIATTR_KPARAM_INFO
	.align		4
.L_16:
        /*003c*/ 	.byte	0x04, 0x17
        /*003e*/ 	.short	(.L_18 - .L_17)
.L_17:
        /*0040*/ 	.word	0x00000000
        /*0044*/ 	.short	0x0006
        /*0046*/ 	.short	0x0030
        /*0048*/ 	.byte	0x00, 0xf0, 0x21, 0x00


	//----- nvinfo : EIATTR_KPARAM_INFO
	.align		4
.L_18:
        /*004c*/ 	.byte	0x04, 0x17
        /*004e*/ 	.short	(.L_20 - .L_19)
.L_19:
        /*0050*/ 	.word	0x00000000
        /*0054*/ 	.short	0x0005
        /*0056*/ 	.short	0x0028
        /*0058*/ 	.byte	0x00, 0xf0, 0x21, 0x00


	//----- nvinfo : EIATTR_KPARAM_INFO
	.align		4
.L_20:
        /*005c*/ 	.byte	0x04, 0x17
        /*005e*/ 	.short	(.L_22 - .L_21)
.L_21:
        /*0060*/ 	.word	0x00000000
        /*0064*/ 	.short	0x0004
        /*0066*/ 	.short	0x0020
        /*0068*/ 	.byte	0x00, 0xf0, 0x21, 0x00


	//----- nvinfo : EIATTR_KPARAM_INFO
	.align		4
.L_22:
        /*006c*/ 	.byte	0x04, 0x17
        /*006e*/ 	.short	(.L_24 - .L_23)
.L_23:
        /*0070*/ 	.word	0x00000000
        /*0074*/ 	.short	0x0003
        /*0076*/ 	.short	0x0018
        /*0078*/ 	.byte	0x00, 0xf0, 0x21, 0x00


	//----- nvinfo : EIATTR_KPARAM_INFO
	.align		4
.L_24:
        /*007c*/ 	.byte	0x04, 0x17
        /*007e*/ 	.short	(.L_26 - .L_25)
.L_25:
        /*0080*/ 	.word	0x00000000
        /*0084*/ 	.short	0x0002
        /*0086*/ 	.short	0x0010
        /*0088*/ 	.byte	0x00, 0xf0, 0x21, 0x00


	//----- nvinfo : EIATTR_KPARAM_INFO
	.align		4
.L_26:
        /*008c*/ 	.byte	0x04, 0x17
        /*008e*/ 	.short	(.L_28 - .L_27)
.L_27:
        /*0090*/ 	.word	0x00000000
        /*0094*/ 	.short	0x0001
        /*0096*/ 	.short	0x0008
        /*0098*/ 	.byte	0x00, 0xf0, 0x21, 0x00


	//----- nvinfo : EIATTR_KPARAM_INFO
	.align		4
.L_28:
        /*009c*/ 	.byte	0x04, 0x17
        /*009e*/ 	.short	(.L_30 - .L_29)
.L_29:
        /*00a0*/ 	.word	0x00000000
        /*00a4*/ 	.short	0x0000
        /*00a6*/ 	.short	0x0000
        /*00a8*/ 	.byte	0x00, 0xf0, 0x21, 0x00


	//----- nvinfo : EIATTR_MAXREG_COUNT
	.align		4
.L_30:
        /*00ac*/ 	.byte	0x03, 0x1b
        /*00ae*/ 	.short	0x00ff


	//----- nvinfo : EIATTR_COOP_GROUP_MASK_REGIDS
	.align		4
        /*00b0*/ 	.byte	0x04, 0x29
        /*00b2*/ 	.short	(.L_32 - .L_31)


	//   ....[0]....
.L_31:
        /*00b4*/ 	.word	0xffffffff


	//   ....[1]....
        /*00b8*/ 	.word	0xffffffff


	//   ....[2]....
        /*00bc*/ 	.word	0xffffffff


	//   ....[3]....
        /*00c0*/ 	.word	0xffffffff


	//   ....[4]....
        /*00c4*/ 	.word	0xffffffff


	//   ....[5]....
        /*00c8*/ 	.word	0xffffffff


	//   ....[6]....
        /*00cc*/ 	.word	0xffffffff


	//   ....[7]....
        /*00d0*/ 	.word	0xffffffff


	//   ....[8]....
        /*00d4*/ 	.word	0xffffffff


	//   ....[9]....
        /*00d8*/ 	.word	0xffffffff


	//   ....[10]....
        /*00dc*/ 	.word	0xffffffff


	//   ....[11]....
        /*00e0*/ 	.word	0xffffffff


	//   ....[12]....
        /*00e4*/ 	.word	0xffffffff


	//   ....[13]....
        /*00e8*/ 	.word	0xffffffff


	//   ....[14]....
        /*00ec*/ 	.word	0xffffffff


	//   ....[15]....
        /*00f0*/ 	.word	0xffffffff


	//----- nvinfo : EIATTR_COOP_GROUP_INSTR_OFFSETS
	.align		4
.L_32:
        /*00f4*/ 	.byte	0x04, 0x28
        /*00f6*/ 	.short	(.L_34 - .L_33)


	//   ....[0]....
.L_33:
        /*00f8*/ 	.word	0x00000660


	//   ....[1]....
        /*00fc*/ 	.word	0x00000680


	//   ....[2]....
        /*0100*/ 	.word	0x000006a0


	//   ....[3]....
        /*0104*/ 	.word	0x000006c0


	//   ....[4]....
        /*0108*/ 	.word	0x000006e0


	//   ....[5]....
        /*010c*/ 	.word	0x00000750


	//   ....[6]....
        /*0110*/ 	.word	0x00000770


	//   ....[7]....
        /*0114*/ 	.word	0x000007a0


	//   ....[8]....
        /*0118*/ 	.word	0x000015a0


	//   ....[9]....
        /*011c*/ 	.word	0x000015c0


	//   ....[10]....
        /*0120*/ 	.word	0x000015e0


	//   ....[11]....
        /*0124*/ 	.word	0x00001600


	//   ....[12]....
        /*0128*/ 	.word	0x00001630


	//   ....[13]....
        /*012c*/ 	.word	0x000016a0


	//   ....[14]....
        /*0130*/ 	.word	0x000016c0


	//   ....[15]....
        /*0134*/ 	.word	0x000016e0


	//----- nvinfo : EIATTR_EXIT_INSTR_OFFSETS
	.align		4
.L_34:
        /*0138*/ 	.byte	0x04, 0x1c
        /*013a*/ 	.short	(.L_36 - .L_35)


	//   ....[0]....
.L_35:
        /*013c*/ 	.word	0x00002130


	//----- nvinfo : EIATTR_MAX_THREADS
	.align		4
.L_36:
        /*0140*/ 	.byte	0x04, 0x05
        /*0142*/ 	.short	(.L_38 - .L_37)
.L_37:
        /*0144*/ 	.word	0x00000100
        /*0148*/ 	.word	0x00000001
        /*014c*/ 	.word	0x00000001
.L_38:


//--------------------- .nv.rel.action            --------------------------
	.section	.nv.rel.action,"",@"SHT_CUDA_RELOCINFO"
	.align	8
	.sectionentsize	8
        /*0000*/ 	.byte	0x73, 0x00, 0x00, 0x00, 0x00, 0x00, 0x00, 0x00, 0x00, 0x00, 0x00, 0x11, 0x25, 0x00, 0x05, 0x36


//--------------------- .nv.constant0.triton__0d1d2d3d4d5d6d7de8de --------------------------
	.section	.nv.constant0.triton__0d1d2d3d4d5d6d7de8de,"a",@progbits
	.align	4
.nv.constant0.triton__0d1d2d3d4d5d6d7de8de:
	.zero		416


//--------------------- .text.triton__0d1d2d3d4d5d6d7de8de --------------------------
	.section	.text.triton__0d1d2d3d4d5d6d7de8de,"ax",@progbits
	.sectionflags	@"SHF_BARRIERS=1"
	.sectioninfo	@"SHI_REGISTERS=40"
	.align	128
        .global         triton__0d1d2d3d4d5d6d7de8de
        .type           triton__0d1d2d3d4d5d6d7de8de,@function
        .size           triton__0d1d2d3d4d5d6d7de8de,(.L_x_2 - triton__0d1d2d3d4d5d6d7de8de)
        .other          triton__0d1d2d3d4d5d6d7de8de,@"STO_CUDA_ENTRY STV_DEFAULT"
triton__0d1d2d3d4d5d6d7de8de:
.text.triton__0d1d2d3d4d5d6d7de8de:
[----:B------:R-:W-:-:S02]  /*0000*/  MOV R1, c[0x0][0x28] ;  /* 0x00000a0000017a02 */ /* 0x000fc40000000f00 */
[----:B------:R-:W0:Y:S01]  /*0010*/  S2R R14, SR_TID.X ;  /* 0x00000000000e7919 */ /* 0x000e220000002100 */
[----:B------:R-:W-:Y:S01]  /*0020*/  MOV R17, 0x2 ;  /* 0x0000000200117802 */ /* 0x000fe20000000f00 */
[----:B------:R-:W-:Y:S01]  /*0030*/  CS2R R4, SRZ ;  /* 0x0000000000047805 */ /* 0x000fe2000001ff00 */
[----:B------:R-:W-:Y:S01]  /*0040*/  CS2R R6, SRZ ;  /* 0x0000000000067805 */ /* 0x000fe2000001ff00 */
[----:B------:R-:W1:Y:S01]  /*0050*/  S2R R2, SR_CTAID.X ;  /* 0x0000000000027919 */ /* 0x000e620000002500 */
[----:B------:R-:W-:Y:S01]  /*0060*/  CS2R R8, SRZ ;  /* 0x0000000000087805 */ /* 0x000fe2000001ff00 */
[----:B------:R-:W-:Y:S01]  /*0070*/  CS2R R10, SRZ ;  /* 0x00000000000a7805 */ /* 0x000fe2000001ff00 */
[----:B------:R-:W-:Y:S01]  /*0080*/  ULDC.64 UR4, c[0x0][0x118] ;  /* 0x0000460000047ab9 */ /* 0x000fe20000000a00 */
[----:B0-----:R-:W-:-:S04]  /*0090*/  LOP3.LUT R18, R14, 0xff, RZ, 0xc0, !PT ;  /* 0x000000ff0e127812 */ /* 0x001fc800078ec0ff */
[----:B------:R-:W-:Y:S02]  /*00a0*/  SHF.L.U32 R3, R18, 0x3, RZ ;  /* 0x0000000312037819 */ /* 0x000fe400000006ff */
[----:B-1----:R-:W-:Y:S02]  /*00b0*/  ISETP.GE.AND P4, PT, R2, 0x200, PT ;  /* 0x000002000200780c */ /* 0x002fe40003f86270 */
[----:B------:R-:W-:-:S04]  /*00c0*/  IADD3 R0, R3, 0x800, RZ ;  /* 0x0000080003007810 */ /* 0x000fc80007ffe0ff */
[----:B------:R-:W-:Y:S01]  /*00d0*/  ISETP.GE.U32.AND P5, PT, R0, 0x900, PT ;  /* 0x000009000000780c */ /* 0x000fe20003fa6070 */
[----:B------:R-:W-:-:S03]  /*00e0*/  IMAD R0, R2, 0x900, R3 ;  /* 0x0000090002007824 */ /* 0x000fc600078e0203 */
[----:B------:R-:W-:Y:S01]  /*00f0*/  ISETP.LT.AND P3, PT, R2, 0x200, !P5 ;  /* 0x000002000200780c */ /* 0x000fe20006f61270 */
[C---:B------:R-:W-:Y:S01]  /*0100*/  IMAD.WIDE R12, R0.reuse, R17, c[0x0][0x170] ;  /* 0x00005c00000c7625 */ /* 0x040fe200078e0211 */
[----:B------:R-:W-:-:S04]  /*0110*/  IADD3 R16, R0, 0x800, RZ ;  /* 0x0000080000107810 */ /* 0x000fc80007ffe0ff */
[----:B------:R-:W2:Y:S01]  /*0120*/  @!P4 LDG.E.EL.128 R8, [R12.64] ;  /* 0x000000040c08c981 */ /* 0x000ea2000c2e1d00 */
[----:B------:R-:W-:-:S06]  /*0130*/  IMAD.WIDE R16, R16, R17, c[0x0][0x170] ;  /* 0x00005c0010107625 */ /* 0x000fcc00078e0211 */
[----:B------:R-:W3:Y:S01]  /*0140*/  @P3 LDG.E.EL.128 R4, [R16.64] ;  /* 0x0000000410043981 */ /* 0x000ee2000c2e1d00 */
[C---:B------:R-:W-:Y:S02]  /*0150*/  LOP3.LUT P2, RZ, R14.reuse, 0x1f, RZ, 0xc0, !PT ;  /* 0x0000001f0eff7812 */ /* 0x040fe4000784c0ff */
[----:B------:R-:W-:Y:S02]  /*0160*/  ISETP.GE.AND P1, PT, R14, 0x8, PT ;  /* 0x000000080e00780c */ /* 0x000fe40003f26270 */
[----:B--2---:R-:W-:Y:S02]  /*0170*/  SEL R8, R8, RZ, !P4 ;  /* 0x000000ff08087207 */ /* 0x004fe40006000000 */
[----:B---3--:R-:W-:Y:S02]  /*0180*/  SEL R19, R4, RZ, P3 ;  /* 0x000000ff04137207 */ /* 0x008fe40001800000 */
[----:B------:R-:W-:Y:S02]  /*0190*/  PRMT R4, R8, 0x7632, R4 ;  /* 0x0000763208047816 */ /* 0x000fe40000000004 */
[----:B------:R-:W-:-:S02]  /*01a0*/  PRMT R20, R19, 0x7632, R20 ;  /* 0x0000763213147816 */ /* 0x000fc40000000014 */
[----:B------:R-:W-:Y:S02]  /*01b0*/  SHF.L.U32 R8, R8, 0x10, RZ ;  /* 0x0000001008087819 */ /* 0x000fe400000006ff */
[----:B------:R-:W-:Y:S02]  /*01c0*/  SHF.L.U32 R19, R19, 0x10, RZ ;  /* 0x0000001013137819 */ /* 0x000fe400000006ff */
[----:B------:R-:W-:Y:S01]  /*01d0*/  SHF.L.U32 R4, R4, 0x10, RZ ;  /* 0x0000001004047819 */ /* 0x000fe200000006ff */
[----:B------:R-:W-:Y:S01]  /*01e0*/  FMUL R8, R8, R8 ;  /* 0x0000000808087220 */ /* 0x000fe20000400000 */
[----:B------:R-:W-:Y:S01]  /*01f0*/  SHF.L.U32 R20, R20, 0x10, RZ ;  /* 0x0000001014147819 */ /* 0x000fe200000006ff */
[----:B------:R-:W-:Y:S02]  /*0200*/  FMUL R19, R19, R19 ;  /* 0x0000001313137220 */ /* 0x000fe40000400000 */
[----:B------:R-:W-:Y:S01]  /*0210*/  FMUL R4, R4, R4 ;  /* 0x0000000404047220 */ /* 0x000fe20000400000 */
[----:B------:R-:W-:Y:S01]  /*0220*/  FSEL R8, R8, RZ, !P4 ;  /* 0x000000ff08087208 */ /* 0x000fe20006000000 */
[----:B------:R-:W-:Y:S01]  /*0230*/  FMUL R20, R20, R20 ;  /* 0x0000001414147220 */ /* 0x000fe20000400000 */
[----:B------:R-:W-:-:S02]  /*0240*/  FSEL R19, R19, -RZ, P3 ;  /* 0x800000ff13137208 */ /* 0x000fc40001800000 */
[----:B------:R-:W-:Y:S02]  /*0250*/  FSEL R17, R4, RZ, !P4 ;  /* 0x000000ff04117208 */ /* 0x000fe40006000000 */
[----:B------:R-:W-:Y:S01]  /*0260*/  FSEL R20, R20, -RZ, P3 ;  /* 0x800000ff14147208 */ /* 0x000fe20001800000 */
[----:B------:R-:W-:Y:S01]  /*0270*/  FADD R4, R8, R19 ;  /* 0x0000001308047221 */ /* 0x000fe20000000000 */
[----:B------:R-:W-:Y:S02]  /*0280*/  SEL R8, R9, RZ, !P4 ;  /* 0x000000ff09087207 */ /* 0x000fe40006000000 */
[----:B------:R-:W-:Y:S01]  /*0290*/  SEL R16, R5, RZ, P3 ;  /* 0x000000ff05107207 */ /* 0x000fe20001800000 */
[----:B------:R-:W-:Y:S01]  /*02a0*/  FADD R9, R17, R20 ;  /* 0x0000001411097221 */ /* 0x000fe20000000000 */
[C---:B------:R-:W-:Y:S02]  /*02b0*/  SHF.L.U32 R5, R8.reuse, 0x10, RZ ;  /* 0x0000001008057819 */ /* 0x040fe400000006ff */
[----:B------:R-:W-:-:S02]  /*02c0*/  PRMT R8, R8, 0x7632, R8 ;  /* 0x0000763208087816 */ /* 0x000fc40000000008 */
[C---:B------:R-:W-:Y:S02]  /*02d0*/  PRMT R17, R16.reuse, 0x7632, R17 ;  /* 0x0000763210117816 */ /* 0x040fe40000000011 */
[----:B------:R-:W-:Y:S02]  /*02e0*/  SHF.L.U32 R19, R16, 0x10, RZ ;  /* 0x0000001010137819 */ /* 0x000fe400000006ff */
[----:B------:R-:W-:Y:S02]  /*02f0*/  SEL R10, R10, RZ, !P4 ;  /* 0x000000ff0a0a7207 */ /* 0x000fe40006000000 */
[----:B------:R-:W-:Y:S02]  /*0300*/  SEL R6, R6, RZ, P3 ;  /* 0x000000ff06067207 */ /* 0x000fe40001800000 */
[----:B------:R-:W-:Y:S02]  /*0310*/  SHF.L.U32 R8, R8, 0x10, RZ ;  /* 0x0000001008087819 */ /* 0x000fe400000006ff */
[----:B------:R-:W-:Y:S01]  /*0320*/  SHF.L.U32 R17, R17, 0x10, RZ ;  /* 0x0000001011117819 */ /* 0x000fe200000006ff */
[----:B------:R-:W-:Y:S01]  /*0330*/  FMUL R5, R5, R5 ;  /* 0x0000000505057220 */ /* 0x000fe20000400000 */
[----:B------:R-:W-:Y:S01]  /*0340*/  FMUL R20, R19, R19 ;  /* 0x0000001313147220 */ /* 0x000fe20000400000 */
[----:B------:R-:W-:-:S02]  /*0350*/  SHF.L.U32 R16, R10, 0x10, RZ ;  /* 0x000000100a107819 */ /* 0x000fc400000006ff */
[----:B------:R-:W-:Y:S01]  /*0360*/  SHF.L.U32 R19, R6, 0x10, RZ ;  /* 0x0000001006137819 */ /* 0x000fe200000006ff */
[----:B------:R-:W-:Y:S01]  /*0370*/  FMUL R8, R8, R8 ;  /* 0x0000000808087220 */ /* 0x000fe20000400000 */
[----:B------:R-:W-:Y:S01]  /*0380*/  FMUL R17, R17, R17 ;  /* 0x0000001111117220 */ /* 0x000fe20000400000 */
[----:B------:R-:W-:Y:S01]  /*0390*/  FSEL R5, R5, RZ, !P4 ;  /* 0x000000ff05057208 */ /* 0x000fe20006000000 */
[----:B------:R-:W-:Y:S01]  /*03a0*/  FMUL R16, R16, R16 ;  /* 0x0000001010107220 */ /* 0x000fe20000400000 */
[----:B------:R-:W-:Y:S01]  /*03b0*/  FSEL R20, R20, -RZ, P3 ;  /* 0x800000ff14147208 */ /* 0x000fe20001800000 */
[----:B------:R-:W-:Y:S01]  /*03c0*/  FMUL R19, R19, R19 ;  /* 0x0000001313137220 */ /* 0x000fe20000400000 */
[----:B------:R-:W-:Y:S02]  /*03d0*/  FSEL R8, R8, RZ, !P4 ;  /* 0x000000ff08087208 */ /* 0x000fe40006000000 */
[----:B------:R-:W-:Y:S01]  /*03e0*/  FSEL R17, R17, -RZ, P3 ;  /* 0x800000ff11117208 */ /* 0x000fe20001800000 */
[----:B------:R-:W-:Y:S01]  /*03f0*/  FADD R20, R5, R20 ;  /* 0x0000001405147221 */ /* 0x000fe20000000000 */
[----:B------:R-:W-:Y:S01]  /*0400*/  FADD R9, R4, R9 ;  /* 0x0000000904097221 */ /* 0x000fe20000000000 */
[----:B------:R-:W-:-:S02]  /*0410*/  PRMT R10, R10, 0x7632, R10 ;  /* 0x000076320a0a7816 */ /* 0x000fc4000000000a */
[----:B------:R-:W-:Y:S02]  /*0420*/  PRMT R6, R6, 0x7632, R6 ;  /* 0x0000763206067816 */ /* 0x000fe40000000006 */
[----:B------:R-:W-:Y:S02]  /*0430*/  FSEL R5, R16, RZ, !P4 ;  /* 0x000000ff10057208 */ /* 0x000fe40006000000 */
[----:B------:R-:W-:Y:S01]  /*0440*/  FSEL R4, R19, -RZ, P3 ;  /* 0x800000ff13047208 */ /* 0x000fe20001800000 */
[----:B------:R-:W-:Y:S01]  /*0450*/  FADD R17, R8, R17 ;  /* 0x0000001108117221 */ /* 0x000fe20000000000 */
[----:B------:R-:W-:Y:S02]  /*0460*/  SEL R7, R7, RZ, P3 ;  /* 0x000000ff07077207 */ /* 0x000fe40001800000 */
[----:B------:R-:W-:Y:S02]  /*0470*/  SEL R11, R11, RZ, !P4 ;  /* 0x000000ff0b0b7207 */ /* 0x000fe40006000000 */
[----:B------:R-:W-:-:S02]  /*0480*/  SHF.L.U32 R10, R10, 0x10, RZ ;  /* 0x000000100a0a7819 */ /* 0x000fc400000006ff */
[----:B------:R-:W-:Y:S01]  /*0490*/  SHF.L.U32 R8, R6, 0x10, RZ ;  /* 0x0000001006087819 */ /* 0x000fe200000006ff */
[----:B------:R-:W-:Y:S01]  /*04a0*/  FADD R4, R5, R4 ;  /* 0x0000000405047221 */ /* 0x000fe20000000000 */
[----:B------:R-:W-:Y:S02]  /*04b0*/  PRMT R5, R11, 0x7632, R5 ;  /* 0x000076320b057816 */ /* 0x000fe40000000005 */
[----:B------:R-:W-:Y:S01]  /*04c0*/  PRMT R6, R7, 0x7632, R6 ;  /* 0x0000763207067816 */ /* 0x000fe20000000006 */
[----:B------:R-:W-:Y:S01]  /*04d0*/  FMUL R10, R10, R10 ;  /* 0x0000000a0a0a7220 */ /* 0x000fe20000400000 */
[----:B------:R-:W-:Y:S01]  /*04e0*/  SHF.L.U32 R11, R11, 0x10, RZ ;  /* 0x000000100b0b7819 */ /* 0x000fe200000006ff */
[----:B------:R-:W-:Y:S01]  /*04f0*/  FMUL R8, R8, R8 ;  /* 0x0000000808087220 */ /* 0x000fe20000400000 */
[----:B------:R-:W-:Y:S01]  /*0500*/  SHF.L.U32 R7, R7, 0x10, RZ ;  /* 0x0000001007077819 */ /* 0x000fe200000006ff */
[----:B------:R-:W-:Y:S01]  /*0510*/  FADD R20, R20, R9 ;  /* 0x0000000914147221 */ /* 0x000fe20000000000 */
[----:B------:R-:W-:Y:S01]  /*0520*/  SHF.L.U32 R5, R5, 0x10, RZ ;  /* 0x0000001005057819 */ /* 0x000fe200000006ff */
[----:B------:R-:W-:Y:S01]  /*0530*/  FMUL R11, R11, R11 ;  /* 0x0000000b0b0b7220 */ /* 0x000fe20000400000 */
[----:B------:R-:W-:Y:S01]  /*0540*/  SHF.L.U32 R6, R6, 0x10, RZ ;  /* 0x0000001006067819 */ /* 0x000fe200000006ff */
[----:B------:R-:W-:Y:S01]  /*0550*/  FMUL R7, R7, R7 ;  /* 0x0000000707077220 */ /* 0x000fe20000400000 */
[----:B------:R-:W-:Y:S01]  /*0560*/  FSEL R9, R10, RZ, !P4 ;  /* 0x000000ff0a097208 */ /* 0x000fe20006000000 */
[----:B------:R-:W-:Y:S01]  /*0570*/  FADD R17, R17, R20 ;  /* 0x0000001411117221 */ /* 0x000fe20000000000 */
[----:B------:R-:W-:Y:S01]  /*0580*/  FSEL R8, R8, -RZ, P3 ;  /* 0x800000ff08087208 */ /* 0x000fe20001800000 */
[----:B------:R-:W-:Y:S01]  /*0590*/  FMUL R5, R5, R5 ;  /* 0x0000000505057220 */ /* 0x000fe20000400000 */
[----:B------:R-:W-:Y:S01]  /*05a0*/  FMUL R6, R6, R6 ;  /* 0x0000000606067220 */ /* 0x000fe20000400000 */
[----:B------:R-:W-:Y:S01]  /*05b0*/  FSEL R10, R11, RZ, !P4 ;  /* 0x000000ff0b0a7208 */ /* 0x000fe20006000000 */
[----:B------:R-:W-:Y:S01]  /*05c0*/  FADD R17, R4, R17 ;  /* 0x0000001104117221 */ /* 0x000fe20000000000 */
[----:B------:R-:W-:Y:S01]  /*05d0*/  FSEL R7, R7, -RZ, P3 ;  /* 0x800000ff07077208 */ /* 0x000fe20001800000 */
[----:B------:R-:W-:Y:S01]  /*05e0*/  FADD R8, R9, R8 ;  /* 0x0000000809087221 */ /* 0x000fe20000000000 */
[----:B------:R-:W-:-:S02]  /*05f0*/  FSEL R5, R5, RZ, !P4 ;  /* 0x000000ff05057208 */ /* 0x000fc40006000000 */
[----:B------:R-:W-:Y:S01]  /*0600*/  FSEL R6, R6, -RZ, P3 ;  /* 0x800000ff06067208 */ /* 0x000fe20001800000 */
[----:B------:R-:W-:Y:S01]  /*0610*/  FADD R7, R10, R7 ;  /* 0x000000070a077221 */ /* 0x000fe20000000000 */
[----:B------:R-:W-:-:S03]  /*0620*/  FADD R8, R8, R17 ;  /* 0x0000001108087221 */ /* 0x000fc60000000000 */
[----:B------:R-:W-:Y:S01]  /*0630*/  FADD R6, R5, R6 ;  /* 0x0000000605067221 */ /* 0x000fe20000000000 */
[----:B------:R-:W-:-:S04]  /*0640*/  FADD R7, R7, R8 ;  /* 0x0000000807077221 */ /* 0x000fc80000000000 */
[----:B------:R-:W-:-:S05]  /*0650*/  FADD R6, R6, R7 ;  /* 0x0000000706067221 */ /* 0x000fca0000000000 */
[----:B------:R-:W0:Y:S02]  /*0660*/  SHFL.BFLY PT, R5, R6, 0x10, 0x1f ;  /* 0x0e001f0006057f89 */ /* 0x000e2400000e0000 */
[----:B0-----:R-:W-:-:S05]  /*0670*/  FADD R5, R6, R5 ;  /* 0x0000000506057221 */ /* 0x001fca0000000000 */
[----:B------:R-:W0:Y:S02]  /*0680*/  SHFL.BFLY PT, R4, R5, 0x8, 0x1f ;  /* 0x0d001f0005047f89 */ /* 0x000e2400000e0000 */
[----:B0-----:R-:W-:-:S05]  /*0690*/  FADD R4, R5, R4 ;  /* 0x0000000405047221 */ /* 0x001fca0000000000 */
[----:B------:R-:W0:Y:S02]  /*06a0*/  SHFL.BFLY PT, R7, R4, 0x4, 0x1f ;  /* 0x0c801f0004077f89 */ /* 0x000e2400000e0000 */
[----:B0-----:R-:W-:-:S05]  /*06b0*/  FADD R7, R4, R7 ;  /* 0x0000000704077221 */ /* 0x001fca0000000000 */
[----:B------:R-:W0:Y:S02]  /*06c0*/  SHFL.BFLY PT, R8, R7, 0x2, 0x1f ;  /* 0x0c401f0007087f89 */ /* 0x000e2400000e0000 */
[----:B0-----:R-:W-:-:S05]  /*06d0*/  FADD R8, R7, R8 ;  /* 0x0000000807087221 */ /* 0x001fca0000000000 */
[----:B------:R-:W0:Y:S01]  /*06e0*/  SHFL.BFLY PT, R9, R8, 0x1, 0x1f ;  /* 0x0c201f0008097f89 */ /* 0x000e2200000e0000 */
[----:B------:R-:W-:-:S04]  /*06f0*/  SHF.R.U32.HI R10, RZ, 0x3, R14 ;  /* 0x00000003ff0a7819 */ /* 0x000fc8000001160e */
[----:B------:R-:W-:Y:S01]  /*0700*/  LOP3.LUT R10, R10, 0x1c, RZ, 0xc0, !PT ;  /* 0x0000001c0a0a7812 */ /* 0x000fe200078ec0ff */
[----:B0-----:R-:W-:-:S05]  /*0710*/  FADD R9, R8, R9 ;  /* 0x0000000908097221 */ /* 0x001fca0000000000 */
[----:B------:R-:W-:Y:S04]  /*0720*/  @!P2 STS [R10], R9 ;  /* 0x000000090a00a388 */ /* 0x000fe80000000800 */
[----:B------:R-:W-:Y:S06]  /*0730*/  BAR.SYNC 0x0 ;  /* 0x0000000000007b1d */ /* 0x000fec0000000000 */
[----:B------:R-:W0:Y:S04]  /*0740*/  @!P1 LDS R15, [R14.X4] ;  /* 0x000000000e0f9984 */ /* 0x000e280000004800 */
[----:B0-----:R-:W0:Y:S02]  /*0750*/  SHFL.BFLY PT, R4, R15, 0x4, 0x1f ;  /* 0x0c801f000f047f89 */ /* 0x001e2400000e0000 */
[----:B0-----:R-:W-:-:S05]  /*0760*/  FADD R4, R15, R4 ;  /* 0x000000040f047221 */ /* 0x001fca0000000000 */
[----:B------:R-:W0:Y:S01]  /*0770*/  SHFL.BFLY PT, R5, R4, 0x2, 0x1f ;  /* 0x0c401f0004057f89 */ /* 0x000e2200000e0000 */
[----:B------:R-:W-:Y:S01]  /*0780*/  LOP3.LUT P0, RZ, R14, 0x7, RZ, 0xc0, !PT ;  /* 0x000000070eff7812 */ /* 0x000fe2000780c0ff */
[----:B0-----:R-:W-:-:S05]  /*0790*/  FADD R5, R4, R5 ;  /* 0x0000000504057221 */ /* 0x001fca0000000000 */
[----:B------:R-:W0:Y:S01]  /*07a0*/  SHFL.BFLY PT, R6, R5, 0x1, 0x1f ;  /* 0x0c201f0005067f89 */ /* 0x000e2200000e0000 */
[----:B------:R-:W-:Y:S01]  /*07b0*/  ISETP.LT.AND P0, PT, R14, 0x8, !P0 ;  /* 0x000000080e00780c */ /* 0x000fe20004701270 */
[----:B0-----:R-:W-:-:S12]  /*07c0*/  FADD R7, R5, R6 ;  /* 0x0000000605077221 */ /* 0x001fd80000000000 */
[----:B------:R-:W-:Y:S04]  /*07d0*/  @P0 STS [R14.X4], R7 ;  /* 0x000000070e000388 */ /* 0x000fe80000004800 */
[----:B------:R-:W-:Y:S06]  /*07e0*/  BAR.SYNC 0x0 ;  /* 0x0000000000007b1d */ /* 0x000fec0000000000 */
[----:B------:R-:W0:Y:S04]  /*07f0*/  LDS R24, [RZ] ;  /* 0x00000000ff187984 */ /* 0x000e280000000800 */
[----:B------:R-:W-:Y:S06]  /*0800*/  BAR.SYNC 0x0 ;  /* 0x0000000000007b1d */ /* 0x000fec0000000000 */
[----:B0-----:R-:W-:Y:S04]  /*0810*/  STS [RZ], R24 ;  /* 0x00000018ff007388 */ /* 0x001fe80000000800 */
[----:B------:R-:W-:Y:S06]  /*0820*/  BAR.SYNC 0x0 ;  /* 0x0000000000007b1d */ /* 0x000fec0000000000 */
[----:B------:R-:W0:Y:S01]  /*0830*/  LDS R4, [RZ] ;  /* 0x00000000ff047984 */ /* 0x000e220000000800 */
[----:B------:R-:W-:-:S02]  /*0840*/  MOV R25, 0x39e38e39 ;  /* 0x39e38e3900197802 */ /* 0x000fc40000000f00 */
[----:B------:R-:W-:Y:S02]  /*0850*/  ISETP.EQ.AND P6, PT, R18, RZ, !P4 ;  /* 0x000000ff1200720c */ /* 0x000fe400067c2270 */
[----:B------:R-:W-:Y:S01]  /*0860*/  MOV R29, 0x4 ;  /* 0x00000004001d7802 */ /* 0x000fe20000000f00 */
[----:B------:R-:W-:-:S04]  /*0870*/  CS2R R6, SRZ ;  /* 0x0000000000067805 */ /* 0x000fc8000001ff00 */
[-C--:B------:R-:W-:Y:S01]  /*0880*/  IMAD.WIDE R14, R2, R29.reuse, c[0x0][0x160] ;  /* 0x00005800020e7625 */ /* 0x080fe200078e021d */
[----:B------:R-:W-:Y:S01]  /*0890*/  CS2R R16, SRZ ;  /* 0x0000000000107805 */ /* 0x000fe2000001ff00 */
[----:B------:R-:W-:Y:S02]  /*08a0*/  CS2R R18, SRZ ;  /* 0x0000000000127805 */ /* 0x000fe4000001ff00 */
[----:B------:R-:W-:Y:S01]  /*08b0*/  IMAD.WIDE R26, R0, R29, c[0x0][0x180] ;  /* 0x00006000001a7625 */ /* 0x000fe200078e021d */
[----:B0-----:R-:W-:-:S04]  /*08c0*/  FFMA R8, R4, R25, 9.9999997473787516356e-06 ;  /* 0x3727c5ac04087423 */ /* 0x001fc80000000019 */
[----:B------:R-:W0:Y:S01]  /*08d0*/  MUFU.RSQ R35, R8 ;  /* 0x0000000800237308 */ /* 0x000e220000001400 */
[----:B------:R-:W-:Y:S01]  /*08e0*/  CS2R R4, SRZ ;  /* 0x0000000000047805 */ /* 0x000fe2000001ff00 */
[----:B------:R-:W-:Y:S06]  /*08f0*/  BAR.SYNC 0x0 ;  /* 0x0000000000007b1d */ /* 0x000fec0000000000 */
[----:B------:R-:W-:Y:S01]  /*0900*/  IMAD.WIDE.U32 R32, R3, R29, c[0x0][0x178] ;  /* 0x00005e0003207625 */ /* 0x000fe200078e001d */
[----:B0-----:R0:W-:Y:S04]  /*0910*/  @P6 STG.E [R14.64], R35 ;  /* 0x000000230e006986 */ /* 0x0011e8000c101904 */
[----:B------:R0:W2:Y:S01]  /*0920*/  @!P4 LDG.E.EL.128 R4, [R12.64] ;  /* 0x000000040c04c981 */ /* 0x0000a2000c2e1d00 */
[----:B------:R-:W-:-:S03]  /*0930*/  IADD3 R30, R0, 0x4, RZ ;  /* 0x00000004001e7810 */ /* 0x000fc60007ffe0ff */
[----:B------:R-:W3:Y:S01]  /*0940*/  @!P4 LDG.E.EL.128 R16, [R26.64] ;  /* 0x000000041a10c981 */ /* 0x000ee2000c2e1d00 */
[----:B------:R-:W-:Y:S01]  /*0950*/  CS2R R8, SRZ ;  /* 0x0000000000087805 */ /* 0x000fe2000001ff00 */
[----:B------:R-:W-:Y:S02]  /*0960*/  CS2R R10, SRZ ;  /* 0x00000000000a7805 */ /* 0x000fe4000001ff00 */
[----:B------:R-:W4:Y:S01]  /*0970*/  LDG.E.EL.128 R20, [R32.64] ;  /* 0x0000000420147981 */ /* 0x000f22000c2e1d00 */
[----:B------:R-:W-:-:S03]  /*0980*/  IMAD.WIDE R30, R30, R29, c[0x0][0x180] ;  /* 0x000060001e1e7625 */ /* 0x000fc600078e021d */
[----:B0-----:R-:W5:Y:S04]  /*0990*/  LDG.E.EL.128 R12, [R32.64+0x10] ;  /* 0x00001004200c7981 */ /* 0x001f68000c2e1d00 */
[----:B------:R0:W5:Y:S01]  /*09a0*/  @!P4 LDG.E.EL.128 R8, [R30.64] ;  /* 0x000000041e08c981 */ /* 0x000162000c2e1d00 */
[----:B------:R-:W-:-:S06]  /*09b0*/  FFMA R0, R24, R25, 9.9999997473787516356e-06 ;  /* 0x3727c5ac18007423 */ /* 0x000fcc0000000019 */
[----:B------:R-:W0:Y:S01]  /*09c0*/  MUFU.RSQ R0, R0 ;  /* 0x0000000000007308 */ /* 0x000e220000001400 */
[----:B--2---:R-:W-:Y:S02]  /*09d0*/  SEL R4, R4, RZ, !P4 ;  /* 0x000000ff04047207 */ /* 0x004fe40006000000 */
[----:B---3--:R-:W-:Y:S02]  /*09e0*/  SEL R16, R16, RZ, !P4 ;  /* 0x000000ff10107207 */ /* 0x008fe40006000000 */
[----:B------:R-:W-:Y:S01]  /*09f0*/  SHF.L.U32 R35, R4, 0x10, RZ ;  /* 0x0000001004237819 */ /* 0x000fe200000006ff */
[----:B----4-:R-:W-:Y:S02]  /*0a00*/  FADD R25, R20, 1 ;  /* 0x3f80000014197421 */ /* 0x010fe40000000000 */
[----:B------:R-:W-:Y:S01]  /*0a10*/  FMUL R27, R16, 48 ;  /* 0x42400000101b7820 */ /* 0x000fe20000400000 */
[----:B------:R-:W-:Y:S01]  /*0a20*/  SEL R5, R5, RZ, !P4 ;  /* 0x000000ff05057207 */ /* 0x000fe20006000000 */
[----:B0-----:R-:W-:Y:S01]  /*0a30*/  FMUL R30, R0, R35 ;  /* 0x00000023001e7220 */ /* 0x001fe20000400000 */
[----:B------:R-:W-:-:S02]  /*0a40*/  PRMT R4, R4, 0x7632, R4 ;  /* 0x0000763204047816 */ /* 0x000fc40000000004 */
[----:B------:R-:W-:Y:S01]  /*0a50*/  SEL R31, R6, RZ, !P4 ;  /* 0x000000ff061f7207 */ /* 0x000fe20006000000 */
[----:B------:R-:W-:Y:S01]  /*0a60*/  FFMA R30, R30, R25, R27 ;  /* 0x000000191e1e7223 */ /* 0x000fe2000000001b */
[C---:B------:R-:W-:Y:S02]  /*0a70*/  PRMT R6, R5.reuse, 0x7632, R6 ;  /* 0x0000763205067816 */ /* 0x040fe40000000006 */
[----:B------:R-:W-:Y:S02]  /*0a80*/  SHF.L.U32 R25, R5, 0x10, RZ ;  /* 0x0000001005197819 */ /* 0x000fe400000006ff */
[----:B------:R-:W-:Y:S02]  /*0a90*/  SHF.L.U32 R5, R4, 0x10, RZ ;  /* 0x0000001004057819 */ /* 0x000fe400000006ff */
[----:B------:R-:W-:Y:S02]  /*0aa0*/  SHF.L.U32 R37, R31, 0x10, RZ ;  /* 0x000000101f257819 */ /* 0x000fe400000006ff */
[----:B-----5:R-:W-:Y:S01]  /*0ab0*/  SEL R16, R8, RZ, !P4 ;  /* 0x000000ff08107207 */ /* 0x020fe20006000000 */
[C---:B------:R-:W-:Y:S01]  /*0ac0*/  FMUL R4, R0.reuse, R5 ;  /* 0x0000000500047220 */ /* 0x040fe20000400000 */
[----:B------:R-:W-:Y:S01]  /*0ad0*/  SEL R17, R17, RZ, !P4 ;  /* 0x000000ff11117207 */ /* 0x000fe20006000000 */
[----:B------:R-:W-:Y:S01]  /*0ae0*/  FMUL R5, R0, R37 ;  /* 0x0000002500057220 */ /* 0x000fe20000400000 */
[----:B------:R-:W-:Y:S01]  /*0af0*/  SEL R19, R19, RZ, !P4 ;  /* 0x000000ff13137207 */ /* 0x000fe20006000000 */
[----:B------:R-:W-:Y:S01]  /*0b00*/  FADD R8, R12, 1 ;  /* 0x3f8000000c087421 */ /* 0x000fe20000000000 */
[----:B------:R-:W-:Y:S01]  /*0b10*/  SEL R18, R18, RZ, !P4 ;  /* 0x000000ff12127207 */ /* 0x000fe20006000000 */
[----:B------:R-:W-:Y:S01]  /*0b20*/  FMUL R16, R16, 48 ;  /* 0x4240000010107820 */ /* 0x000fe20000400000 */
[----:B------:R-:W-:Y:S01]  /*0b30*/  SHF.L.U32 R27, R6, 0x10, RZ ;  /* 0x00000010061b7819 */ /* 0x000fe200000006ff */
[----:B------:R-:W-:Y:S01]  /*0b40*/  IMAD R37, R2, 0x900, R3 ;  /* 0x0000090002257824 */ /* 0x000fe200078e0203 */
[----:B------:R-:W-:Y:S01]  /*0b50*/  FMUL R12, R19, 48 ;  /* 0x42400000130c7820 */ /* 0x000fe20000400000 */
[----:B------:R-:W-:Y:S01]  /*0b60*/  FMUL R35, R17, 48 ;  /* 0x4240000011237820 */ /* 0x000fe20000400000 */
[----:B------:R-:W-:Y:S01]  /*0b70*/  FFMA R8, R5, R8, R16 ;  /* 0x0000000805087223 */ /* 0x000fe20000000010 */
[----:B------:R-:W-:Y:S01]  /*0b80*/  FADD R21, R21, 1 ;  /* 0x3f80000015157421 */ /* 0x000fe20000000000 */
[----:B------:R-:W-:Y:S01]  /*0b90*/  FADD R22, R22, 1 ;  /* 0x3f80000016167421 */ /* 0x000fe20000000000 */
[----:B------:R-:W-:Y:S01]  /*0ba0*/  FADD R23, R23, 1 ;  /* 0x3f80000017177421 */ /* 0x000fe20000000000 */
[----:B------:R-:W-:Y:S01]  /*0bb0*/  FMUL R18, R18, 48 ;  /* 0x4240000012127820 */ /* 0x000fe20000400000 */
[C---:B------:R-:W-:Y:S01]  /*0bc0*/  FMUL R19, R0.reuse, R25 ;  /* 0x0000001900137220 */ /* 0x040fe20000400000 */
[----:B------:R-:W-:Y:S01]  /*0bd0*/  FMUL R17, R0, R27 ;  /* 0x0000001b00117220 */ /* 0x000fe20000400000 */
[----:B------:R-:W-:-:S02]  /*0be0*/  MOV R5, 0x2 ;  /* 0x0000000200057802 */ /* 0x000fc40000000f00 */
[----:B------:R-:W-:Y:S01]  /*0bf0*/  IADD3 R24, R37, 0x800, RZ ;  /* 0x0000080025187810 */ /* 0x000fe20007ffe0ff */
[----:B------:R-:W-:Y:S01]  /*0c00*/  FFMA R34, R19, R22, R18 ;  /* 0x0000001613227223 */ /* 0x000fe20000000012 */
[----:B------:R-:W-:Y:S01]  /*0c10*/  FFMA R35, R4, R21, R35 ;  /* 0x0000001504237223 */ /* 0x000fe20000000023 */
[----:B------:R-:W-:Y:S01]  /*0c20*/  FFMA R12, R17, R23, R12 ;  /* 0x00000017110c7223 */ /* 0x000fe2000000000c */
[----:B------:R-:W-:Y:S01]  /*0c30*/  CS2R R20, SRZ ;  /* 0x0000000000147805 */ /* 0x000fe2000001ff00 */
[----:B------:R-:W-:Y:S01]  /*0c40*/  CS2R R22, SRZ ;  /* 0x0000000000167805 */ /* 0x000fe2000001ff00 */
[C---:B------:R-:W-:Y:S01]  /*0c50*/  IMAD.WIDE R4, R24.reuse, R5, c[0x0][0x170] ;  /* 0x00005c0018047625 */ /* 0x040fe200078e0205 */
[----:B------:R-:W-:Y:S01]  /*0c60*/  CS2R R16, SRZ ;  /* 0x0000000000107805 */ /* 0x000fe2000001ff00 */
[----:B------:R-:W-:Y:S02]  /*0c70*/  CS2R R18, SRZ ;  /* 0x0000000000127805 */ /* 0x000fe4000001ff00 */
[----:B------:R-:W-:Y:S01]  /*0c80*/  IMAD.WIDE R24, R24, R29, c[0x0][0x180] ;  /* 0x0000600018187625 */ /* 0x000fe200078e021d */
[----:B------:R-:W-:-:S03]  /*0c90*/  CS2R R26, SRZ ;  /* 0x00000000001a7805 */ /* 0x000fc6000001ff00 */
[----:B------:R0:W2:Y:S04]  /*0ca0*/  @P3 LDG.E.EL.128 R16, [R4.64] ;  /* 0x0000000404103981 */ /* 0x0000a8000c2e1d00 */
[----:B------:R1:W3:Y:S02]  /*0cb0*/  @P3 LDG.E.EL.128 R20, [R24.64] ;  /* 0x0000000418143981 */ /* 0x0002e4000c2e1d00 */
[----:B-1----:R-:W-:-:S06]  /*0cc0*/  CS2R R24, SRZ ;  /* 0x0000000000187805 */ /* 0x002fcc000001ff00 */
[----:B------:R-:W4:Y:S01]  /*0cd0*/  @!P5 LDG.E.EL.128 R24, [R32.64+0x2000] ;  /* 0x002000042018d981 */ /* 0x000f22000c2e1d00 */
[----:B------:R-:W-:Y:S02]  /*0ce0*/  SEL R36, R7, RZ, !P4 ;  /* 0x000000ff07247207 */ /* 0x000fe40006000000 */
[----:B------:R-:W-:Y:S02]  /*0cf0*/  SEL R10, R10, RZ, !P4 ;  /* 0x000000ff0a0a7207 */ /* 0x000fe40006000000 */
[----:B------:R-:W-:Y:S01]  /*0d00*/  SHF.L.U32 R6, R36, 0x10, RZ ;  /* 0x0000001024067819 */ /* 0x000fe200000006ff */
[----:B------:R-:W-:Y:S02]  /*0d10*/  FADD R7, R14, 1 ;  /* 0x3f8000000e077421 */ /* 0x000fe40000000000 */
[----:B0-----:R-:W-:Y:S02]  /*0d20*/  FMUL R5, R10, 48 ;  /* 0x424000000a057820 */ /* 0x001fe40000400000 */
[----:B------:R-:W-:-:S04]  /*0d30*/  FMUL R10, R0, R6 ;  /* 0x00000006000a7220 */ /* 0x000fc80000400000 */
[----:B------:R-:W-:Y:S01]  /*0d40*/  FFMA R10, R10, R7, R5 ;  /* 0x000000070a0a7223 */ /* 0x000fe20000000005 */
[----:B--2---:R-:W-:Y:S02]  /*0d50*/  SEL R16, R16, RZ, P3 ;  /* 0x000000ff10107207 */ /* 0x004fe40001800000 */
[----:B---3--:R-:W-:Y:S02]  /*0d60*/  SEL R7, R20, RZ, P3 ;  /* 0x000000ff14077207 */ /* 0x008fe40001800000 */
[----:B------:R-:W-:Y:S02]  /*0d70*/  SHF.L.U32 R14, R16, 0x10, RZ ;  /* 0x00000010100e7819 */ /* 0x000fe400000006ff */
[----:B------:R-:W-:Y:S01]  /*0d80*/  SEL R17, R17, RZ, P3 ;  /* 0x000000ff11117207 */ /* 0x000fe20001800000 */
[----:B------:R-:W-:Y:S02]  /*0d90*/  FMUL R7, R7, 48 ;  /* 0x4240000007077820 */ /* 0x000fe40000400000 */
[----:B------:R-:W-:Y:S01]  /*0da0*/  FMUL R14, R0, R14 ;  /* 0x0000000e000e7220 */ /* 0x000fe20000400000 */
[----:B----4-:R-:W-:-:S05]  /*0db0*/  SEL R5, R24, RZ, !P5 ;  /* 0x000000ff18057207 */ /* 0x010fca0006800000 */
[----:B------:R-:W-:Y:S01]  /*0dc0*/  FADD R5, R5, 1 ;  /* 0x3f80000005057421 */ /* 0x000fe20000000000 */
[----:B------:R-:W-:-:S03]  /*0dd0*/  SHF.L.U32 R24, R17, 0x10, RZ ;  /* 0x0000001011187819 */ /* 0x000fc600000006ff */
[----:B------:R-:W-:Y:S01]  /*0de0*/  FFMA R14, R14, R5, R7 ;  /* 0x000000050e0e7223 */ /* 0x000fe20000000007 */
[----:B------:R-:W-:Y:S02]  /*0df0*/  SEL R7, R22, RZ, P3 ;  /* 0x000000ff16077207 */ /* 0x000fe40001800000 */
[----:B------:R-:W-:Y:S02]  /*0e00*/  SEL R5, R26, RZ, !P5 ;  /* 0x000000ff1a057207 */ /* 0x000fe40006800000 */
[----:B------:R-:W-:Y:S01]  /*0e10*/  PRMT R16, R16, 0x7632, R16 ;  /* 0x0000763210107816 */ /* 0x000fe20000000010 */
[----:B------:R-:W-:Y:S01]  /*0e20*/  FMUL R7, R7, 48 ;  /* 0x4240000007077820 */ /* 0x000fe20000400000 */
[----:B------:R-:W-:Y:S01]  /*0e30*/  SEL R4, R25, RZ, !P5 ;  /* 0x000000ff19047207 */ /* 0x000fe20006800000 */
[----:B------:R-:W-:Y:S01]  /*0e40*/  FADD R5, R5, 1 ;  /* 0x3f80000005057421 */ /* 0x000fe20000000000 */
[----:B------:R-:W-:Y:S01]  /*0e50*/  SEL R21, R21, RZ, P3 ;  /* 0x000000ff15157207 */ /* 0x000fe20001800000 */
[----:B------:R-:W-:Y:S01]  /*0e60*/  FMUL R24, R0, R24 ;  /* 0x0000001800187220 */ /* 0x000fe20000400000 */
[----:B------:R-:W-:-:S02]  /*0e70*/  SHF.L.U32 R25, R16, 0x10, RZ ;  /* 0x0000001010197819 */ /* 0x000fc400000006ff */
[----:B------:R-:W-:Y:S01]  /*0e80*/  PRMT R17, R17, 0x7632, R17 ;  /* 0x0000763211117816 */ /* 0x000fe20000000011 */
[----:B------:R-:W-:Y:S01]  /*0e90*/  FFMA R24, R24, R5, R7 ;  /* 0x0000000518187223 */ /* 0x000fe20000000007 */
[----:B------:R-:W-:Y:S01]  /*0ea0*/  FMUL R21, R21, 48 ;  /* 0x4240000015157820 */ /* 0x000fe20000400000 */
[----:B------:R-:W-:Y:S01]  /*0eb0*/  FADD R5, R4, 1 ;  /* 0x3f80000004057421 */ /* 0x000fe20000000000 */
[----:B------:R-:W-:Y:S01]  /*0ec0*/  FMUL R26, R0, R25 ;  /* 0x00000019001a7220 */ /* 0x000fe20000400000 */
[----:B------:R-:W-:Y:S02]  /*0ed0*/  SEL R23, R23, RZ, P3 ;  /* 0x000000ff17177207 */ /* 0x000fe40001800000 */
[----:B------:R-:W-:Y:S02]  /*0ee0*/  SEL R27, R27, RZ, !P5 ;  /* 0x000000ff1b1b7207 */ /* 0x000fe40006800000 */
[----:B------:R-:W-:Y:S02]  /*0ef0*/  SHF.L.U32 R17, R17, 0x10, RZ ;  /* 0x0000001011117819 */ /* 0x000fe400000006ff */
[----:B------:R-:W-:Y:S01]  /*0f00*/  IADD3 R16, R37, 0x804, RZ ;  /* 0x0000080425107810 */ /* 0x000fe20007ffe0ff */
[----:B------:R-:W-:Y:S01]  /*0f10*/  FFMA R26, R26, R5, R21 ;  /* 0x000000051a1a7223 */ /* 0x000fe20000000015 */
[----:B------:R-:W-:Y:S01]  /*0f20*/  CS2R R6, SRZ ;  /* 0x0000000000067805 */ /* 0x000fe2000001ff00 */
[----:B------:R-:W-:Y:S01]  /*0f30*/  CS2R R4, SRZ ;  /* 0x0000000000047805 */ /* 0x000fe2000001ff00 */
[----:B------:R-:W-:Y:S01]  /*0f40*/  FMUL R22, R23, 48 ;  /* 0x4240000017167820 */ /* 0x000fe20000400000 */
[----:B------:R-:W-:Y:S01]  /*0f50*/  FADD R20, R27, 1 ;  /* 0x3f8000001b147421 */ /* 0x000fe20000000000 */
[----:B------:R-:W-:Y:S01]  /*0f60*/  FMUL R25, R0, R17 ;  /* 0x0000001100197220 */ /* 0x000fe20000400000 */
[----:B------:R-:W-:-:S03]  /*0f70*/  IMAD.WIDE R16, R16, R29, c[0x0][0x180] ;  /* 0x0000600010107625 */ /* 0x000fc600078e021d */
[----:B------:R-:W-:Y:S02]  /*0f80*/  FFMA R25, R25, R20, R22 ;  /* 0x0000001419197223 */ /* 0x000fe40000000016 */
[----:B------:R-:W-:Y:S01]  /*0f90*/  CS2R R20, SRZ ;  /* 0x0000000000147805 */ /* 0x000fe2000001ff00 */
[----:B------:R-:W-:Y:S01]  /*0fa0*/  CS2R R22, SRZ ;  /* 0x0000000000167805 */ /* 0x000fe2000001ff00 */
[----:B------:R0:W2:Y:S05]  /*0fb0*/  @P3 LDG.E.EL.128 R4, [R16.64] ;  /* 0x0000000410043981 */ /* 0x0000aa000c2e1d00 */
[----:B------:R-:W3:Y:S01]  /*0fc0*/  @!P5 LDG.E.EL.128 R20, [R32.64+0x2010] ;  /* 0x002010042014d981 */ /* 0x000ee2000c2e1d00 */
[----:B------:R-:W-:Y:S01]  /*0fd0*/  FMUL R34, R34, R34 ;  /* 0x0000002222227220 */ /* 0x000fe20000400000 */
[----:B------:R-:W-:Y:S01]  /*0fe0*/  FMUL R24, R24, R24 ;  /* 0x0000001818187220 */ /* 0x000fe20000400000 */
[----:B------:R-:W-:Y:S01]  /*0ff0*/  FMUL R30, R30, R30 ;  /* 0x0000001e1e1e7220 */ /* 0x000fe20000400000 */
[----:B0-----:R-:W-:Y:S01]  /*1000*/  FMUL R16, R14, R14 ;  /* 0x0000000e0e107220 */ /* 0x001fe20000400000 */
[----:B------:R-:W-:Y:S01]  /*1010*/  FMUL R35, R35, R35 ;  /* 0x0000002323237220 */ /* 0x000fe20000400000 */
[----:B------:R-:W-:Y:S01]  /*1020*/  FMUL R26, R26, R26 ;  /* 0x0000001a1a1a7220 */ /* 0x000fe20000400000 */
[----:B------:R-:W-:-:S02]  /*1030*/  FSEL R27, R34, RZ, !P4 ;  /* 0x000000ff221b7208 */ /* 0x000fc40006000000 */
[----:B------:R-:W-:Y:S02]  /*1040*/  FSEL R24, R24, -RZ, P3 ;  /* 0x800000ff18187208 */ /* 0x000fe40001800000 */
[----:B------:R-:W-:Y:S02]  /*1050*/  FSEL R17, R30, RZ, !P4 ;  /* 0x000000ff1e117208 */ /* 0x000fe40006000000 */
[----:B------:R-:W-:Y:S02]  /*1060*/  FSEL R16, R16, -RZ, P3 ;  /* 0x800000ff10107208 */ /* 0x000fe40001800000 */
[----:B------:R-:W-:Y:S02]  /*1070*/  PRMT R36, R36, 0x7632, R36 ;  /* 0x0000763224247816 */ /* 0x000fe40000000024 */
[----:B------:R-:W-:Y:S02]  /*1080*/  FSEL R35, R35, RZ, !P4 ;  /* 0x000000ff23237208 */ /* 0x000fe40006000000 */
[----:B------:R-:W-:Y:S01]  /*1090*/  FSEL R26, R26, -RZ, P3 ;  /* 0x800000ff1a1a7208 */ /* 0x000fe20001800000 */
[----:B------:R-:W-:Y:S01]  /*10a0*/  FADD R14, R27, R24 ;  /* 0x000000181b0e7221 */ /* 0x000fe20000000000 */
[----:B------:R-:W-:Y:S01]  /*10b0*/  FADD R16, R17, R16 ;  /* 0x0000001011107221 */ /* 0x000fe20000000000 */
[----:B------:R-:W-:Y:S01]  /*10c0*/  FMUL R12, R12, R12 ;  /* 0x0000000c0c0c7220 */ /* 0x000fe20000400000 */
[----:B------:R-:W-:Y:S01]  /*10d0*/  SEL R17, R9, RZ, !P4 ;  /* 0x000000ff09117207 */ /* 0x000fe20006000000 */
[----:B------:R-:W-:Y:S01]  /*10e0*/  FMUL R25, R25, R25 ;  /* 0x0000001919197220 */ /* 0x000fe20000400000 */
[----:B------:R-:W-:Y:S01]  /*10f0*/  SEL R11, R11, RZ, !P4 ;  /* 0x000000ff0b0b7207 */ /* 0x000fe20006000000 */
[----:B------:R-:W-:Y:S01]  /*1100*/  FADD R9, R15, 1 ;  /* 0x3f8000000f097421 */ /* 0x000fe20000000000 */
[----:B------:R-:W-:Y:S01]  /*1110*/  SHF.L.U32 R27, R36, 0x10, RZ ;  /* 0x00000010241b7819 */ /* 0x000fe200000006ff */
[----:B------:R-:W-:Y:S01]  /*1120*/  FADD R15, R35, R26 ;  /* 0x0000001a230f7221 */ /* 0x000fe20000000000 */
[----:B------:R-:W-:Y:S01]  /*1130*/  FSEL R26, R12, RZ, !P4 ;  /* 0x000000ff0c1a7208 */ /* 0x000fe20006000000 */
[----:B------:R-:W-:Y:S01]  /*1140*/  FMUL R11, R11, 48 ;  /* 0x424000000b0b7820 */ /* 0x000fe20000400000 */
[----:B------:R-:W-:Y:S01]  /*1150*/  FSEL R25, R25, -RZ, P3 ;  /* 0x800000ff19197208 */ /* 0x000fe20001800000 */
[----:B------:R-:W-:Y:S01]  /*1160*/  FMUL R12, R0, R27 ;  /* 0x0000001b000c7220 */ /* 0x000fe20000400000 */
[----:B------:R-:W-:Y:S01]  /*1170*/  PRMT R31, R31, 0x7632, R31 ;  /* 0x000076321f1f7816 */ /* 0x000fe2000000001f */
[----:B------:R-:W-:Y:S01]  /*1180*/  FADD R15, R15, R16 ;  /* 0x000000100f0f7221 */ /* 0x000fe20000000000 */
[----:B------:R-:W-:Y:S01]  /*1190*/  SEL R18, R18, RZ, P3 ;  /* 0x000000ff12127207 */ /* 0x000fe20001800000 */
[----:B------:R-:W-:Y:S01]  /*11a0*/  FFMA R9, R12, R9, R11 ;  /* 0x000000090c097223 */ /* 0x000fe2000000000b */
[----:B------:R-:W-:Y:S01]  /*11b0*/  SHF.L.U32 R31, R31, 0x10, RZ ;  /* 0x000000101f1f7819 */ /* 0x000fe200000006ff */
[----:B------:R-:W-:Y:S01]  /*11c0*/  FADD R25, R26, R25 ;  /* 0x000000191a197221 */ /* 0x000fe20000000000 */
[----:B------:R-:W-:Y:S01]  /*11d0*/  FADD R14, R14, R15 ;  /* 0x0000000f0e0e7221 */ /* 0x000fe20000000000 */
[----:B------:R-:W-:Y:S01]  /*11e0*/  FADD R13, R13, 1 ;  /* 0x3f8000000d0d7421 */ /* 0x000fe20000000000 */
[----:B------:R-:W-:Y:S01]  /*11f0*/  FMUL R17, R17, 48 ;  /* 0x4240000011117820 */ /* 0x000fe20000400000 */
[----:B------:R-:W-:Y:S01]  /*1200*/  FMUL R24, R0, R31 ;  /* 0x0000001f00187220 */ /* 0x000fe20000400000 */
[----:B------:R-:W-:Y:S01]  /*1210*/  FADD R11, R25, R14 ;  /* 0x0000000e190b7221 */ /* 0x000fe20000000000 */
[----:B------:R-:W-:-:S02]  /*1220*/  SEL R19, R19, RZ, P3 ;  /* 0x000000ff13137207 */ /* 0x000fc40001800000 */
[----:B------:R-:W-:Y:S01]  /*1230*/  FFMA R13, R24, R13, R17 ;  /* 0x0000000d180d7223 */ /* 0x000fe20000000011 */
[----:B------:R-:W-:-:S03]  /*1240*/  FMUL R8, R8, R8 ;  /* 0x0000000808087220 */ /* 0x000fc60000400000 */
[----:B------:R-:W-:Y:S01]  /*1250*/  FMUL R13, R13, R13 ;  /* 0x0000000d0d0d7220 */ /* 0x000fe20000400000 */
[----:B------:R-:W-:Y:S01]  /*1260*/  FMUL R10, R10, R10 ;  /* 0x0000000a0a0a7220 */ /* 0x000fe20000400000 */
[----:B------:R-:W-:-:S04]  /*1270*/  FMUL R9, R9, R9 ;  /* 0x0000000909097220 */ /* 0x000fc80000400000 */
[----:B------:R-:W-:Y:S02]  /*1280*/  FSEL R10, R10, RZ, !P4 ;  /* 0x000000ff0a0a7208 */ /* 0x000fe40006000000 */
[----:B------:R-:W-:Y:S02]  /*1290*/  FSEL R9, R9, RZ, !P4 ;  /* 0x000000ff09097208 */ /* 0x000fe40006000000 */
[----:B--2---:R-:W-:Y:S02]  /*12a0*/  SEL R12, R4, RZ, P3 ;  /* 0x000000ff040c7207 */ /* 0x004fe40001800000 */
[----:B------:R-:W-:Y:S02]  /*12b0*/  PRMT R4, R18, 0x7632, R4 ;  /* 0x0000763212047816 */ /* 0x000fe40000000004 */
[----:B------:R-:W-:Y:S02]  /*12c0*/  SEL R5, R5, RZ, P3 ;  /* 0x000000ff05057207 */ /* 0x000fe40001800000 */
[----:B---3--:R-:W-:-:S02]  /*12d0*/  SEL R15, R21, RZ, !P5 ;  /* 0x000000ff150f7207 */ /* 0x008fc40006800000 */
[----:B------:R-:W-:Y:S02]  /*12e0*/  SHF.L.U32 R25, R4, 0x10, RZ ;  /* 0x0000001004197819 */ /* 0x000fe400000006ff */
[----:B------:R-:W-:Y:S02]  /*12f0*/  SEL R20, R20, RZ, !P5 ;  /* 0x000000ff14147207 */ /* 0x000fe40006800000 */
[----:B------:R-:W-:Y:S01]  /*1300*/  SHF.L.U32 R21, R18, 0x10, RZ ;  /* 0x0000001012157819 */ /* 0x000fe200000006ff */
[----:B------:R-:W-:Y:S01]  /*1310*/  FMUL R17, R5, 48 ;  /* 0x4240000005117820 */ /* 0x000fe20000400000 */
[----:B------:R-:W-:Y:S01]  /*1320*/  FADD R15, R15, 1 ;  /* 0x3f8000000f0f7421 */ /* 0x000fe20000000000 */
[----:B------:R-:W-:Y:S01]  /*1330*/  FMUL R4, R0, R25 ;  /* 0x0000001900047220 */ /* 0x000fe20000400000 */
[----:B------:R-:W-:Y:S01]  /*1340*/  FMUL R14, R12, 48 ;  /* 0x424000000c0e7820 */ /* 0x000fe20000400000 */
[----:B------:R-:W-:Y:S01]  /*1350*/  FADD R12, R20, 1 ;  /* 0x3f800000140c7421 */ /* 0x000fe20000000000 */
[----:B------:R-:W-:Y:S01]  /*1360*/  FMUL R5, R0, R21 ;  /* 0x0000001500057220 */ /* 0x000fe20000400000 */
[----:B------:R-:W-:Y:S01]  /*1370*/  FFMA R17, R4, R15, R17 ;  /* 0x0000000f04117223 */ /* 0x000fe20000000011 */
[----:B------:R-:W-:-:S02]  /*1380*/  SEL R6, R6, RZ, P3 ;  /* 0x000000ff06067207 */ /* 0x000fc40001800000 */
[----:B------:R-:W-:Y:S01]  /*1390*/  PRMT R4, R19, 0x7632, R4 ;  /* 0x0000763213047816 */ /* 0x000fe20000000004 */
[----:B------:R-:W-:Y:S01]  /*13a0*/  FFMA R5, R5, R12, R14 ;  /* 0x0000000c05057223 */ /* 0x000fe2000000000e */
[----:B------:R-:W-:Y:S02]  /*13b0*/  SEL R22, R22, RZ, !P5 ;  /* 0x000000ff16167207 */ /* 0x000fe40006800000 */
[----:B------:R-:W-:Y:S01]  /*13c0*/  SHF.L.U32 R19, R19, 0x10, RZ ;  /* 0x0000001013137819 */ /* 0x000fe200000006ff */
[----:B------:R-:W-:Y:S01]  /*13d0*/  FMUL R12, R6, 48 ;  /* 0x42400000060c7820 */ /* 0x000fe20000400000 */
[----:B------:R-:W-:Y:S01]  /*13e0*/  SEL R7, R7, RZ, P3 ;  /* 0x000000ff07077207 */ /* 0x000fe20001800000 */
[----:B------:R-:W-:Y:S01]  /*13f0*/  FMUL R14, R5, R5 ;  /* 0x00000005050e7220 */ /* 0x000fe20000400000 */
[----:B------:R-:W-:Y:S01]  /*1400*/  SEL R23, R23, RZ, !P5 ;  /* 0x000000ff17177207 */ /* 0x000fe20006800000 */
[----:B------:R-:W-:Y:S01]  /*1410*/  FADD R6, R22, 1 ;  /* 0x3f80000016067421 */ /* 0x000fe20000000000 */
[----:B------:R-:W-:Y:S01]  /*1420*/  SHF.L.U32 R21, R4, 0x10, RZ ;  /* 0x0000001004157819 */ /* 0x000fe200000006ff */
[C---:B------:R-:W-:Y:S01]  /*1430*/  FMUL R5, R0.reuse, R19 ;  /* 0x0000001300057220 */ /* 0x040fe20000400000 */
[----:B------:R-:W-:Y:S01]  /*1440*/  FMUL R15, R7, 48 ;  /* 0x42400000070f7820 */ /* 0x000fe20000400000 */
[----:B------:R-:W-:Y:S01]  /*1450*/  FADD R7, R23, 1 ;  /* 0x3f80000017077421 */ /* 0x000fe20000000000 */
[----:B------:R-:W-:Y:S01]  /*1460*/  FMUL R17, R17, R17 ;  /* 0x0000001111117220 */ /* 0x000fe20000400000 */
[----:B------:R-:W-:Y:S01]  /*1470*/  FMUL R4, R0, R21 ;  /* 0x0000001500047220 */ /* 0x000fe20000400000 */
[----:B------:R-:W-:Y:S01]  /*1480*/  FFMA R5, R5, R6, R12 ;  /* 0x0000000605057223 */ /* 0x000fe2000000000c */
[----:B------:R-:W-:-:S02]  /*1490*/  FSEL R19, R8, RZ, !P4 ;  /* 0x000000ff08137208 */ /* 0x000fc40006000000 */
[----:B------:R-:W-:Y:S01]  /*14a0*/  FSEL R14, R14, -RZ, P3 ;  /* 0x800000ff0e0e7208 */ /* 0x000fe20001800000 */
[----:B------:R-:W-:Y:S01]  /*14b0*/  FFMA R4, R4, R7, R15 ;  /* 0x0000000704047223 */ /* 0x000fe2000000000f */
[----:B------:R-:W-:Y:S01]  /*14c0*/  FMUL R5, R5, R5 ;  /* 0x0000000505057220 */ /* 0x000fe20000400000 */
[----:B------:R-:W-:Y:S02]  /*14d0*/  FSEL R6, R13, RZ, !P4 ;  /* 0x000000ff0d067208 */ /* 0x000fe40006000000 */
[----:B------:R-:W-:Y:S01]  /*14e0*/  FSEL R17, R17, -RZ, P3 ;  /* 0x800000ff11117208 */ /* 0x000fe20001800000 */
[----:B------:R-:W-:Y:S01]  /*14f0*/  FADD R14, R19, R14 ;  /* 0x0000000e130e7221 */ /* 0x000fe20000000000 */
[----:B------:R-:W-:Y:S01]  /*1500*/  FMUL R4, R4, R4 ;  /* 0x0000000404047220 */ /* 0x000fe20000400000 */
[----:B------:R-:W-:Y:S02]  /*1510*/  FSEL R5, R5, -RZ, P3 ;  /* 0x800000ff05057208 */ /* 0x000fe40001800000 */
[----:B------:R-:W-:Y:S01]  /*1520*/  FADD R17, R6, R17 ;  /* 0x0000001106117221 */ /* 0x000fe20000000000 */
[----:B------:R-:W-:Y:S01]  /*1530*/  FADD R14, R14, R11 ;  /* 0x0000000b0e0e7221 */ /* 0x000fe20000000000 */
[----:B------:R-:W-:Y:S01]  /*1540*/  FSEL R4, R4, -RZ, P3 ;  /* 0x800000ff04047208 */ /* 0x000fe20001800000 */
[----:B------:R-:W-:-:S02]  /*1550*/  FADD R5, R10, R5 ;  /* 0x000000050a057221 */ /* 0x000fc40000000000 */
[----:B------:R-:W-:Y:S02]  /*1560*/  FADD R14, R17, R14 ;  /* 0x0000000e110e7221 */ /* 0x000fe40000000000 */
[----:B------:R-:W-:Y:S02]  /*1570*/  FADD R4, R9, R4 ;  /* 0x0000000409047221 */ /* 0x000fe40000000000 */
        /* <DEDUP_REMOVED lines=8> */
[----:B------:R-:W0:Y:S04]  /*1600*/  SHFL.BFLY PT, R8, R7, 0x2, 0x1f ;  /* 0x0c401f0007087f89 */ /* 0x000e2800000e0000 */
[----:B------:R-:W1:Y:S01]  /*1610*/  S2R R10, SR_TID.X ;  /* 0x00000000000a7919 */ /* 0x000e620000002100 */
[----:B0-----:R-:W-:-:S05]  /*1620*/  FADD R8, R7, R8 ;  /* 0x0000000807087221 */ /* 0x001fca0000000000 */
[----:B------:R-:W0:Y:S01]  /*1630*/  SHFL.BFLY PT, R9, R8, 0x1, 0x1f ;  /* 0x0c201f0008097f89 */ /* 0x000e2200000e0000 */
[----:B-1----:R-:W-:-:S04]  /*1640*/  SHF.R.U32.HI R11, RZ, 0x3, R10 ;  /* 0x00000003ff0b7819 */ /* 0x002fc8000001160a */
[----:B------:R-:W-:Y:S01]  /*1650*/  LOP3.LUT R12, R11, 0x1c, RZ, 0xc0, !PT ;  /* 0x0000001c0b0c7812 */ /* 0x000fe200078ec0ff */
[----:B0-----:R-:W-:-:S05]  /*1660*/  FADD R9, R8, R9 ;  /* 0x0000000908097221 */ /* 0x001fca0000000000 */
[----:B------:R-:W-:Y:S04]  /*1670*/  @!P2 STS [R12], R9 ;  /* 0x000000090c00a388 */ /* 0x000fe80000000800 */
[----:B------:R-:W-:Y:S06]  /*1680*/  BAR.SYNC 0x0 ;  /* 0x0000000000007b1d */ /* 0x000fec0000000000 */
[----:B------:R-:W0:Y:S04]  /*1690*/  @!P1 LDS R28, [R10.X4] ;  /* 0x000000000a1c9984 */ /* 0x000e280000004800 */
[----:B0-----:R-:W0:Y:S02]  /*16a0*/  SHFL.BFLY PT, R5, R28, 0x4, 0x1f ;  /* 0x0c801f001c057f89 */ /* 0x001e2400000e0000 */
[----:B0-----:R-:W-:-:S05]  /*16b0*/  FADD R5, R28, R5 ;  /* 0x000000051c057221 */ /* 0x001fca0000000000 */
[----:B------:R-:W0:Y:S02]  /*16c0*/  SHFL.BFLY PT, R4, R5, 0x2, 0x1f ;  /* 0x0c401f0005047f89 */ /* 0x000e2400000e0000 */
[----:B0-----:R-:W-:-:S05]  /*16d0*/  FADD R4, R5, R4 ;  /* 0x0000000405047221 */ /* 0x001fca0000000000 */
[----:B------:R-:W0:Y:S02]  /*16e0*/  SHFL.BFLY PT, R7, R4, 0x1, 0x1f ;  /* 0x0c201f0004077f89 */ /* 0x000e2400000e0000 */
[----:B0-----:R-:W-:-:S05]  /*16f0*/  FADD R7, R4, R7 ;  /* 0x0000000704077221 */ /* 0x001fca0000000000 */
[----:B------:R-:W-:Y:S04]  /*1700*/  @P0 STS [R10.X4], R7 ;  /* 0x000000070a000388 */ /* 0x000fe80000004800 */
[----:B------:R-:W-:Y:S06]  /*1710*/  BAR.SYNC 0x0 ;  /* 0x0000000000007b1d */ /* 0x000fec0000000000 */
[----:B------:R-:W0:Y:S04]  /*1720*/  LDS R6, [RZ] ;  /* 0x00000000ff067984 */ /* 0x000e280000000800 */
[----:B------:R-:W-:Y:S06]  /*1730*/  BAR.SYNC 0x0 ;  /* 0x0000000000007b1d */ /* 0x000fec0000000000 */
[----:B0-----:R-:W-:Y:S04]  /*1740*/  STS [RZ], R6 ;  /* 0x00000006ff007388 */ /* 0x001fe80000000800 */
[----:B------:R-:W-:Y:S06]  /*1750*/  BAR.SYNC 0x0 ;  /* 0x0000000000007b1d */ /* 0x000fec0000000000 */
[----:B------:R-:W0:Y:S01]  /*1760*/  LDS R8, [RZ] ;  /* 0x00000000ff087984 */ /* 0x000e220000000800 */
[----:B------:R-:W-:Y:S01]  /*1770*/  MOV R11, 0x39e38e39 ;  /* 0x39e38e39000b7802 */ /* 0x000fe20000000f00 */
[----:B------:R-:W-:-:S04]  /*1780*/  IMAD.WIDE R4, R2, R29, c[0x0][0x168] ;  /* 0x00005a0002047625 */ /* 0x000fc800078e021d */
[----:B------:R-:W-:-:S06]  /*1790*/  FFMA R34, R6, R11, 9.9999997473787516356e-06 ;  /* 0x3727c5ac06227423 */ /* 0x000fcc000000000b */
[----:B------:R-:W-:Y:S01]  /*17a0*/  MUFU.RSQ R34, R34 ;  /* 0x0000002200227308 */ /* 0x000fe20000001400 */
[----:B0-----:R-:W-:-:S07]  /*17b0*/  FFMA R8, R8, R11, 9.9999997473787516356e-06 ;  /* 0x3727c5ac08087423 */ /* 0x001fce000000000b */
[----:B------:R-:W0:Y:S01]  /*17c0*/  MUFU.RSQ R9, R8 ;  /* 0x0000000800097308 */ /* 0x000e220000001400 */
[----:B------:R-:W-:Y:S06]  /*17d0*/  BAR.SYNC 0x0 ;  /* 0x0000000000007b1d */ /* 0x000fec0000000000 */
[----:B0-----:R0:W-:Y:S01]  /*17e0*/  @P6 STG.E [R4.64], R9 ;  /* 0x0000000904006986 */ /* 0x0011e2000c101904 */
[----:B------:R-:W-:Y:S02]  /*17f0*/  MOV R26, RZ ;  /* 0x000000ff001a7202 */ /* 0x000fe40000000f00 */
[----:B------:R-:W-:Y:S01]  /*1800*/  IADD3 R37, R3, 0x4, RZ ;  /* 0x0000000403257810 */ /* 0x000fe20007ffe0ff */
[----:B------:R-:W-:-:S02]  /*1810*/  UPLOP3.LUT UP0, UPT, UPT, UPT, UPT, 0x80, 0x0 ;  /* 0x000000000000789c */ /* 0x000fc40003f0f070 */
.L_x_0:
[----:B------:R-:W-:Y:S01]  /*1820*/  LOP3.LUT R28, R26, R3, RZ, 0xfc, !PT ;  /* 0x000000031a1c7212 */ /* 0x000fe200078efcff */
[----:B0-----:R-:W-:Y:S01]  /*1830*/  CS2R R8, SRZ ;  /* 0x0000000000087805 */ /* 0x001fe2000001ff00 */
[----:B------:R-:W-:Y:S01]  /*1840*/  MOV R35, 0x2 ;  /* 0x0000000200237802 */ /* 0x000fe20000000f00 */
[----:B------:R-:W-:Y:S01]  /*1850*/  CS2R R10, SRZ ;  /* 0x00000000000a7805 */ /* 0x000fe2000001ff00 */
[----:B------:R-:W-:Y:S01]  /*1860*/  ISETP.GE.U32.AND P1, PT, R28, 0x900, PT ;  /* 0x000009001c00780c */ /* 0x000fe20003f26070 */
[C---:B------:R-:W-:Y:S01]  /*1870*/  IMAD R36, R2.reuse, 0x900, R28 ;  /* 0x0000090002247824 */ /* 0x040fe200078e021c */
[----:B------:R-:W-:Y:S01]  /*1880*/  MOV R29, 0x4 ;  /* 0x00000004001d7802 */ /* 0x000fe20000000f00 */
[----:B------:R-:W-:Y:S01]  /*1890*/  CS2R R4, SRZ ;  /* 0x0000000000047805 */ /* 0x000fe2000001ff00 */
[----:B------:R-:W-:Y:S01]  /*18a0*/  ISETP.LT.AND P2, PT, R2, 0x200, !P1 ;  /* 0x000002000200780c */ /* 0x000fe20004f41270 */
[----:B------:R-:W-:Y:S01]  /*18b0*/  IMAD.WIDE R24, R36, R35, c[0x0][0x170] ;  /* 0x00005c0024187625 */ /* 0x000fe200078e0223 */
[----:B------:R-:W-:Y:S01]  /*18c0*/  CS2R R6, SRZ ;  /* 0x0000000000067805 */ /* 0x000fe2000001ff00 */
[----:B------:R-:W-:Y:S01]  /*18d0*/  CS2R R12, SRZ ;  /* 0x00000000000c7805 */ /* 0x000fe2000001ff00 */
[----:B------:R-:W-:Y:S01]  /*18e0*/  CS2R R14, SRZ ;  /* 0x00000000000e7805 */ /* 0x000fe2000001ff00 */
[----:B------:R-:W-:-:S04]  /*18f0*/  IMAD.WIDE.U32 R22, R28, R29, c[0x0][0x178] ;  /* 0x00005e001c167625 */ /* 0x000fc800078e001d */
[----:B------:R-:W-:Y:S01]  /*1900*/  IMAD.WIDE R20, R36, R29, c[0x0][0x180] ;  /* 0x0000600024147625 */ /* 0x000fe200078e021d */
[----:B------:R-:W2:Y:S04]  /*1910*/  @!P1 LDG.E.EL.128 R4, [R22.64] ;  /* 0x0000000416049981 */ /* 0x000ea8000c2e1d00 */
[----:B------:R0:W3:Y:S04]  /*1920*/  @P2 LDG.E.EF.128 R8, [R24.64] ;  /* 0x0000000418082981 */ /* 0x0000e8000c0e1d00 */
[----:B------:R1:W4:Y:S01]  /*1930*/  @P2 LDG.E.EF.128 R12, [R20.64] ;  /* 0x00000004140c2981 */ /* 0x000322000c0e1d00 */
[----:B------:R-:W-:Y:S01]  /*1940*/  CS2R R16, SRZ ;  /* 0x0000000000107805 */ /* 0x000fe2000001ff00 */
[----:B------:R-:W-:Y:S01]  /*1950*/  CS2R R18, SRZ ;  /* 0x0000000000127805 */ /* 0x000fe2000001ff00 */
[C---:B-1----:R-:W-:Y:S01]  /*1960*/  LOP3.LUT R21, R26.reuse, R37, RZ, 0xfc, !PT ;  /* 0x000000251a157212 */ /* 0x042fe200078efcff */
[----:B------:R-:W-:-:S04]  /*1970*/  IMAD.WIDE.U32 R30, R26, 0x4, R32 ;  /* 0x000000041a1e7825 */ /* 0x000fc800078e0020 */
[----:B0-----:R-:W-:Y:S01]  /*1980*/  IMAD R24, R2, 0x900, R21 ;  /* 0x0000090002187824 */ /* 0x001fe200078e0215 */
[----:B------:R0:W5:Y:S01]  /*1990*/  @!P1 LDG.E.EL.128 R16, [R30.64+0x10] ;  /* 0x000010041e109981 */ /* 0x000162000c2e1d00 */
[----:B------:R-:W-:Y:S01]  /*19a0*/  CS2R R20, SRZ ;  /* 0x0000000000147805 */ /* 0x000fe2000001ff00 */
[----:B------:R-:W-:Y:S02]  /*19b0*/  IADD3 R26, P0, R3, R26, RZ ;  /* 0x0000001a031a7210 */ /* 0x000fe40007f1e0ff */
[----:B--2---:R-:W-:Y:S02]  /*19c0*/  SEL R4, R4, RZ, !P1 ;  /* 0x000000ff04047207 */ /* 0x004fe40004800000 */
[----:B---3--:R-:W-:Y:S02]  /*19d0*/  SEL R8, R8, RZ, P2 ;  /* 0x000000ff08087207 */ /* 0x008fe40001000000 */
[----:B----4-:R-:W-:Y:S02]  /*19e0*/  SEL R12, R12, RZ, P2 ;  /* 0x000000ff0c0c7207 */ /* 0x010fe40001000000 */
[----:B------:R-:W-:Y:S01]  /*19f0*/  SHF.L.U32 R27, R8, 0x10, RZ ;  /* 0x00000010081b7819 */ /* 0x000fe200000006ff */
[----:B------:R-:W-:-:S02]  /*1a00*/  FADD R23, R4, 1 ;  /* 0x3f80000004177421 */ /* 0x000fc40000000000 */
[----:B------:R-:W-:Y:S02]  /*1a10*/  FMUL R25, R12, 48 ;  /* 0x424000000c197820 */ /* 0x000fe40000400000 */
[----:B------:R-:W-:-:S04]  /*1a20*/  FMUL R4, R0, R27 ;  /* 0x0000001b00047220 */ /* 0x000fc80000400000 */
[----:B------:R-:W-:Y:S01]  /*1a30*/  FFMA R4, R4, R23, R25 ;  /* 0x0000001704047223 */ /* 0x000fe20000000019 */
[----:B------:R-:W-:Y:S01]  /*1a40*/  IMAD.WIDE R24, R24, R29, c[0x0][0x180] ;  /* 0x0000600018187625 */ /* 0x000fe200078e021d */
[----:B------:R-:W-:-:S06]  /*1a50*/  CS2R R22, SRZ ;  /* 0x0000000000167805 */ /* 0x000fcc000001ff00 */
[----:B------:R1:W2:Y:S01]  /*1a60*/  @P2 LDG.E.EF.128 R20, [R24.64] ;  /* 0x0000000418142981 */ /* 0x0002a2000c0e1d00 */
[----:B------:R-:W-:Y:S02]  /*1a70*/  SEL R9, R9, RZ, P2 ;  /* 0x000000ff09097207 */ /* 0x000fe40001000000 */
[----:B------:R-:W-:Y:S02]  /*1a80*/  SEL R14, R14, RZ, P2 ;  /* 0x000000ff0e0e7207 */ /* 0x000fe40001000000 */
[----:B------:R-:W-:Y:S02]  /*1a90*/  SEL R27, R6, RZ, !P1 ;  /* 0x000000ff061b7207 */ /* 0x000fe40004800000 */
[----:B------:R-:W-:Y:S02]  /*1aa0*/  PRMT R8, R8, 0x7632, R8 ;  /* 0x0000763208087816 */ /* 0x000fe40000000008 */
[----:B------:R-:W-:Y:S02]  /*1ab0*/  SEL R12, R5, RZ, !P1 ;  /* 0x000000ff050c7207 */ /* 0x000fe40004800000 */
[----:B------:R-:W-:Y:S01]  /*1ac0*/  SHF.L.U32 R6, R9, 0x10, RZ ;  /* 0x0000001009067819 */ /* 0x000fe200000006ff */
[----:B0-----:R-:W-:Y:S01]  /*1ad0*/  FMUL R31, R14, 48 ;  /* 0x424000000e1f7820 */ /* 0x001fe20000400000 */
[----:B------:R-:W-:-:S02]  /*1ae0*/  SEL R14, R13, RZ, P2 ;  /* 0x000000ff0d0e7207 */ /* 0x000fc40001000000 */
[----:B------:R-:W-:Y:S01]  /*1af0*/  SHF.L.U32 R5, R8, 0x10, RZ ;  /* 0x0000001008057819 */ /* 0x000fe200000006ff */
[----:B------:R-:W-:Y:S01]  /*1b00*/  FADD R8, R12, 1 ;  /* 0x3f8000000c087421 */ /* 0x000fe20000000000 */
[----:B------:R-:W-:Y:S01]  /*1b10*/  IADD3.X R13, RZ, RZ, RZ, P0, !PT ;  /* 0x000000ffff0d7210 */ /* 0x000fe200007fe4ff */
[----:B------:R-:W-:Y:S01]  /*1b20*/  FADD R27, R27, 1 ;  /* 0x3f8000001b1b7421 */ /* 0x000fe20000000000 */
[----:B------:R-:W-:Y:S01]  /*1b30*/  FMUL R6, R0, R6 ;  /* 0x0000000600067220 */ /* 0x000fe20000400000 */
[----:B------:R-:W-:Y:S01]  /*1b40*/  LEA R12, P0, R26, c[0x0][0x188], 0x2 ;  /* 0x000062001a0c7a11 */ /* 0x000fe200078010ff */
[----:B-1----:R-:W-:Y:S02]  /*1b50*/  CS2R R24, SRZ ;  /* 0x0000000000187805 */ /* 0x002fe4000001ff00 */
[----:B------:R-:W-:Y:S01]  /*1b60*/  FFMA R6, R6, R27, R31 ;  /* 0x0000001b06067223 */ /* 0x000fe2000000001f */
[----:B------:R-:W-:Y:S02]  /*1b70*/  LEA.HI.X R13, R26, c[0x0][0x18c], R13, 0x2, P0 ;  /* 0x000063001a0d7a11 */ /* 0x000fe400000f140d */
[----:B------:R-:W-:Y:S01]  /*1b80*/  CS2R R26, SRZ ;  /* 0x00000000001a7805 */ /* 0x000fe2000001ff00 */
[----:B------:R-:W-:-:S05]  /*1b90*/  CS2R R30, SRZ ;  /* 0x00000000001e7805 */ /* 0x000fca000001ff00 */
[----:B------:R0:W3:Y:S02]  /*1ba0*/  @!P1 LDG.E.EL.128 R24, [R12.64+0x10] ;  /* 0x000010040c189981 */ /* 0x0000e4000c2e1d00 */
[----:B0-----:R-:W-:Y:S02]  /*1bb0*/  IMAD.WIDE.U32 R12, R28, R29, c[0x0][0x188] ;  /* 0x000062001c0c7625 */ /* 0x001fe400078e001d */
[----:B------:R-:W-:-:S06]  /*1bc0*/  CS2R R28, SRZ ;  /* 0x00000000001c7805 */ /* 0x000fcc000001ff00 */
[----:B------:R2:W4:Y:S01]  /*1bd0*/  @!P1 LDG.E.EL.128 R28, [R12.64] ;  /* 0x000000040c1c9981 */ /* 0x000522000c2e1d00 */
[----:B------:R-:W-:Y:S01]  /*1be0*/  FMUL R14, R14, 48 ;  /* 0x424000000e0e7820 */ /* 0x000fe20000400000 */
[----:B------:R-:W-:Y:S01]  /*1bf0*/  FMUL R5, R0, R5 ;  /* 0x0000000500057220 */ /* 0x000fe20000400000 */
[----:B------:R-:W-:-:S03]  /*1c00*/  PRMT R9, R9, 0x7632, R9 ;  /* 0x0000763209097816 */ /* 0x000fc60000000009 */
[----:B------:R-:W-:Y:S01]  /*1c10*/  FFMA R5, R5, R8, R14 ;  /* 0x0000000805057223 */ /* 0x000fe2000000000e */
[----:B------:R-:W-:Y:S02]  /*1c20*/  SEL R8, R7, RZ, !P1 ;  /* 0x000000ff07087207 */ /* 0x000fe40004800000 */
[----:B------:R-:W-:Y:S02]  /*1c30*/  SEL R14, R15, RZ, P2 ;  /* 0x000000ff0f0e7207 */ /* 0x000fe40001000000 */
[----:B------:R-:W-:Y:S01]  /*1c40*/  SHF.L.U32 R7, R9, 0x10, RZ ;  /* 0x0000001009077819 */ /* 0x000fe200000006ff */
[----:B------:R-:W-:Y:S01]  /*1c50*/  FADD R8, R8, 1 ;  /* 0x3f80000008087421 */ /* 0x000fe20000000000 */
[----:B------:R-:W-:Y:S01]  /*1c60*/  SEL R10, R10, RZ, P2 ;  /* 0x000000ff0a0a7207 */ /* 0x000fe20001000000 */
[----:B------:R-:W-:Y:S02]  /*1c70*/  FMUL R14, R14, 48 ;  /* 0x424000000e0e7820 */ /* 0x000fe40000400000 */
[----:B------:R-:W-:Y:S01]  /*1c80*/  FMUL R7, R0, R7 ;  /* 0x0000000700077220 */ /* 0x000fe20000400000 */
[----:B------:R-:W-:-:S03]  /*1c90*/  SHF.L.U32 R9, R10, 0x10, RZ ;  /* 0x000000100a097819 */ /* 0x000fc600000006ff */
[----:B------:R-:W-:Y:S01]  /*1ca0*/  FFMA R7, R7, R8, R14 ;  /* 0x0000000807077223 */ /* 0x000fe2000000000e */
[----:B-----5:R-:W-:Y:S01]  /*1cb0*/  SEL R8, R16, RZ, !P1 ;  /* 0x000000ff10087207 */ /* 0x020fe20004800000 */
[----:B------:R-:W-:-:S04]  /*1cc0*/  FMUL R9, R0, R9 ;  /* 0x0000000900097220 */ /* 0x000fc80000400000 */
[----:B------:R-:W-:Y:S01]  /*1cd0*/  FADD R8, R8, 1 ;  /* 0x3f80000008087421 */ /* 0x000fe20000000000 */
[----:B------:R-:W-:Y:S02]  /*1ce0*/  SEL R17, R17, RZ, !P1 ;  /* 0x000000ff11117207 */ /* 0x000fe40004800000 */
[----:B------:R-:W-:Y:S01]  /*1cf0*/  SEL R19, R19, RZ, !P1 ;  /* 0x000000ff13137207 */ /* 0x000fe20004800000 */
[C---:B------:R-:W-:Y:S01]  /*1d00*/  FMUL R4, R34.reuse, R4 ;  /* 0x0000000422047220 */ /* 0x040fe20000400000 */
[C---:B------:R-:W-:Y:S01]  /*1d10*/  FMUL R5, R34.reuse, R5 ;  /* 0x0000000522057220 */ /* 0x040fe20000400000 */
[C---:B------:R-:W-:Y:S01]  /*1d20*/  FMUL R6, R34.reuse, R6 ;  /* 0x0000000622067220 */ /* 0x040fe20000400000 */
[----:B------:R-:W-:Y:S01]  /*1d30*/  FMUL R7, R34, R7 ;  /* 0x0000000722077220 */ /* 0x000fe20000400000 */
[----:B------:R-:W-:Y:S01]  /*1d40*/  PLOP3.LUT P0, PT, PT, PT, UP0, 0x80, 0x0 ;  /* 0x000000000000781c */ /* 0x000fe20003f0f008 */
[----:B------:R-:W-:Y:S01]  /*1d50*/  UPLOP3.LUT UP0, UPT, UPT, UPT, UPT, 0x40, 0x0 ;  /* 0x000000000000789c */ /* 0x000fe20003f0e870 */
[----:B--2---:R-:W-:-:S05]  /*1d60*/  SEL R12, R20, RZ, P2 ;  /* 0x000000ff140c7207 */ /* 0x004fca0001000000 */
[----:B------:R-:W-:-:S04]  /*1d70*/  FMUL R12, R12, 48 ;  /* 0x424000000c0c7820 */ /* 0x000fc80000400000 */
[----:B------:R-:W-:Y:S01]  /*1d80*/  FFMA R9, R9, R8, R12 ;  /* 0x0000000809097223 */ /* 0x000fe2000000000c */
[----:B------:R-:W-:Y:S02]  /*1d90*/  SEL R8, R11, RZ, P2 ;  /* 0x000000ff0b087207 */ /* 0x000fe40001000000 */
[----:B------:R-:W-:Y:S02]  /*1da0*/  SEL R12, R18, RZ, !P1 ;  /* 0x000000ff120c7207 */ /* 0x000fe40004800000 */
[----:B------:R-:W-:Y:S02]  /*1db0*/  SEL R14, R22, RZ, P2 ;  /* 0x000000ff160e7207 */ /* 0x000fe40001000000 */
[----:B------:R-:W-:Y:S01]  /*1dc0*/  SHF.L.U32 R11, R8, 0x10, RZ ;  /* 0x00000010080b7819 */ /* 0x000fe200000006ff */
[----:B------:R-:W-:Y:S02]  /*1dd0*/  FADD R12, R12, 1 ;  /* 0x3f8000000c0c7421 */ /* 0x000fe40000000000 */
[----:B------:R-:W-:-:S02]  /*1de0*/  FMUL R14, R14, 48 ;  /* 0x424000000e0e7820 */ /* 0x000fc40000400000 */
[----:B------:R-:W-:Y:S01]  /*1df0*/  FMUL R11, R0, R11 ;  /* 0x0000000b000b7220 */ /* 0x000fe20000400000 */
[----:B------:R-:W-:-:S03]  /*1e00*/  PRMT R13, R8, 0x7632, R13 ;  /* 0x00007632080d7816 */ /* 0x000fc6000000000d */
[----:B------:R-:W-:Y:S01]  /*1e10*/  FFMA R11, R11, R12, R14 ;  /* 0x0000000c0b0b7223 */ /* 0x000fe2000000000e */
[----:B------:R-:W-:Y:S01]  /*1e20*/  PRMT R12, R10, 0x7632, R12 ;  /* 0x000076320a0c7816 */ /* 0x000fe2000000000c */
[----:B------:R-:W-:Y:S01]  /*1e30*/  FADD R10, R17, 1 ;  /* 0x3f800000110a7421 */ /* 0x000fe20000000000 */
[----:B------:R-:W-:Y:S02]  /*1e40*/  SEL R21, R21, RZ, P2 ;  /* 0x000000ff15157207 */ /* 0x000fe40001000000 */
[----:B------:R-:W-:Y:S02]  /*1e50*/  SHF.L.U32 R15, R12, 0x10, RZ ;  /* 0x000000100c0f7819 */ /* 0x000fe400000006ff */
[----:B------:R-:W-:Y:S02]  /*1e60*/  SEL R23, R23, RZ, P2 ;  /* 0x000000ff17177207 */ /* 0x000fe40001000000 */
[----:B------:R-:W-:Y:S01]  /*1e70*/  SHF.L.U32 R17, R13, 0x10, RZ ;  /* 0x000000100d117819 */ /* 0x000fe200000006ff */
[----:B------:R-:W-:Y:S01]  /*1e80*/  FMUL R12, R21, 48 ;  /* 0x42400000150c7820 */ /* 0x000fe20000400000 */
[C---:B------:R-:W-:Y:S01]  /*1e90*/  FMUL R13, R0.reuse, R15 ;  /* 0x0000000f000d7220 */ /* 0x040fe20000400000 */
[----:B------:R-:W-:Y:S01]  /*1ea0*/  FADD R8, R19, 1 ;  /* 0x3f80000013087421 */ /* 0x000fe20000000000 */
[----:B------:R-:W-:Y:S01]  /*1eb0*/  FMUL R14, R23, 48 ;  /* 0x42400000170e7820 */ /* 0x000fe20000400000 */
[----:B------:R-:W-:Y:S01]  /*1ec0*/  FMUL R15, R0, R17 ;  /* 0x00000011000f7220 */ /* 0x000fe20000400000 */
[----:B---3--:R-:W-:Y:S01]  /*1ed0*/  SEL R25, R25, RZ, !P1 ;  /* 0x000000ff19197207 */ /* 0x008fe20004800000 */
[----:B------:R-:W-:-:S02]  /*1ee0*/  FFMA R13, R13, R10, R12 ;  /* 0x0000000a0d0d7223 */ /* 0x000fc4000000000c */
[----:B------:R-:W-:Y:S01]  /*1ef0*/  FFMA R15, R15, R8, R14 ;  /* 0x000000080f0f7223 */ /* 0x000fe2000000000e */
[C---:B------:R-:W-:Y:S01]  /*1f00*/  FMUL R8, R34.reuse, R9 ;  /* 0x0000000922087220 */ /* 0x040fe20000400000 */
[C---:B------:R-:W-:Y:S01]  /*1f10*/  FMUL R9, R34.reuse, R11 ;  /* 0x0000000b22097220 */ /* 0x040fe20000400000 */
[----:B------:R-:W-:Y:S01]  /*1f20*/  FADD R10, R25, 1 ;  /* 0x3f800000190a7421 */ /* 0x000fe20000000000 */
[C---:B------:R-:W-:Y:S01]  /*1f30*/  FMUL R11, R34.reuse, R13 ;  /* 0x0000000d220b7220 */ /* 0x040fe20000400000 */
[----:B------:R-:W-:Y:S01]  /*1f40*/  SEL R27, R27, RZ, !P1 ;  /* 0x000000ff1b1b7207 */ /* 0x000fe20004800000 */
[----:B------:R-:W-:Y:S01]  /*1f50*/  FMUL R15, R34, R15 ;  /* 0x0000000f220f7220 */ /* 0x000fe20000400000 */
[----:B------:R-:W-:Y:S01]  /*1f60*/  SEL R24, R24, RZ, !P1 ;  /* 0x000000ff18187207 */ /* 0x000fe20004800000 */
[----:B------:R-:W-:Y:S01]  /*1f70*/  FMUL R11, R11, R10 ;  /* 0x0000000a0b0b7220 */ /* 0x000fe20000400000 */
[----:B------:R-:W-:Y:S01]  /*1f80*/  SEL R26, R26, RZ, !P1 ;  /* 0x000000ff1a1a7207 */ /* 0x000fe20004800000 */
[----:B------:R-:W-:Y:S01]  /*1f90*/  FADD R10, R27, 1 ;  /* 0x3f8000001b0a7421 */ /* 0x000fe20000000000 */
[----:B----4-:R-:W-:-:S02]  /*1fa0*/  SEL R13, R28, RZ, !P1 ;  /* 0x000000ff1c0d7207 */ /* 0x010fc40004800000 */
[----:B------:R-:W-:Y:S02]  /*1fb0*/  SEL R29, R29, RZ, !P1 ;  /* 0x000000ff1d1d7207 */ /* 0x000fe40004800000 */
[----:B------:R-:W-:Y:S02]  /*1fc0*/  SEL R30, R30, RZ, !P1 ;  /* 0x000000ff1e1e7207 */ /* 0x000fe40004800000 */
[----:B------:R-:W-:Y:S01]  /*1fd0*/  SEL R12, R31, RZ, !P1 ;  /* 0x000000ff1f0c7207 */ /* 0x000fe20004800000 */
[----:B------:R-:W-:Y:S01]  /*1fe0*/  FMUL R14, R15, R10 ;  /* 0x0000000a0f0e7220 */ /* 0x000fe20000400000 */
[----:B------:R-:W-:Y:S01]  /*1ff0*/  FADD R17, R24, 1 ;  /* 0x3f80000018117421 */ /* 0x000fe20000000000 */
[----:B------:R-:W-:Y:S01]  /*2000*/  FADD R26, R26, 1 ;  /* 0x3f8000001a1a7421 */ /* 0x000fe20000000000 */
[----:B------:R-:W-:Y:S01]  /*2010*/  FADD R13, R13, 1 ;  /* 0x3f8000000d0d7421 */ /* 0x000fe20000000000 */
[----:B------:R-:W-:Y:S01]  /*2020*/  FADD R10, R29, 1 ;  /* 0x3f8000001d0a7421 */ /* 0x000fe20000000000 */
[----:B------:R-:W-:Y:S01]  /*2030*/  FADD R15, R30, 1 ;  /* 0x3f8000001e0f7421 */ /* 0x000fe20000000000 */
[----:B------:R-:W-:Y:S01]  /*2040*/  FADD R12, R12, 1 ;  /* 0x3f8000000c0c7421 */ /* 0x000fe20000000000 */
[----:B------:R-:W-:Y:S01]  /*2050*/  FMUL R8, R8, R17 ;  /* 0x0000001108087220 */ /* 0x000fe20000400000 */
[----:B------:R-:W-:Y:S01]  /*2060*/  FMUL R9, R9, R26 ;  /* 0x0000001a09097220 */ /* 0x000fe20000400000 */
[----:B------:R-:W-:Y:S01]  /*2070*/  FMUL R4, R4, R13 ;  /* 0x0000000d04047220 */ /* 0x000fe20000400000 */
[----:B------:R-:W-:Y:S01]  /*2080*/  FMUL R5, R5, R10 ;  /* 0x0000000a05057220 */ /* 0x000fe20000400000 */
[----:B------:R-:W-:Y:S01]  /*2090*/  FMUL R15, R6, R15 ;  /* 0x0000000f060f7220 */ /* 0x000fe20000400000 */
[----:B------:R-:W-:Y:S01]  /*20a0*/  FMUL R12, R7, R12 ;  /* 0x0000000c070c7220 */ /* 0x000fe20000400000 */
[----:B------:R-:W-:-:S02]  /*20b0*/  F2FP.BF16.PACK_AB R6, R11, R8 ;  /* 0x000000080b06723e */ /* 0x000fc400000010ff */
[----:B------:R-:W-:Y:S01]  /*20c0*/  F2FP.BF16.PACK_AB R7, R14, R9 ;  /* 0x000000090e07723e */ /* 0x000fe200000010ff */
[----:B------:R-:W-:Y:S01]  /*20d0*/  IMAD.WIDE R8, R36, R35, c[0x0][0x190] ;  /* 0x0000640024087625 */ /* 0x000fe200078e0223 */
[----:B------:R-:W-:Y:S02]  /*20e0*/  F2FP.BF16.PACK_AB R4, R5, R4 ;  /* 0x000000040504723e */ /* 0x000fe400000010ff */
[----:B------:R-:W-:Y:S02]  /*20f0*/  F2FP.BF16.PACK_AB R5, R12, R15 ;  /* 0x0000000f0c05723e */ /* 0x000fe400000010ff */
[----:B------:R-:W-:-:S03]  /*2100*/  MOV R26, 0x800 ;  /* 0x00000800001a7802 */ /* 0x000fc60000000f00 */
[----:B------:R0:W-:Y:S01]  /*2110*/  @P2 STG.E.128 [R8.64], R4 ;  /* 0x0000000408002986 */ /* 0x0001e2000c101d04 */
[----:B------:R-:W-:Y:S05]  /*2120*/  @P0 BRA `(.L_x_0) ;  /* 0xfffff6f000000947 */ /* 0x000fea000383ffff */
[----:B------:R-:W-:Y:S05]  /*2130*/  EXIT ;  /* 0x000000000000794d */ /* 0x000fea0003800000 */
.L_x_1:
[----:B------:R-:W-:-:S00]  /*2140*/  BRA `(.L_x_1) ;  /* 0xfffffff000007947 */ /* 0x000fc0000383ffff */
[----:B------:R-:W-:-:S00]  /*2150*/  NOP ;  /* 0x0000000000007918 */ /* 0x000fc00000000000 */
        /* <DEDUP_REMOVED lines=10> */
.L_x_2:


//--------------------- .nv.global.init           --------------------------
	.section	.nv.global.init,"aw",@progbits
.nv.global.init:
	.type		_$_str,@object
	.size		_$_str,(.L_0 - _$_str)
_$_str:
        /*0000*/ 	.byte	0x5f, 0x5f, 0x43, 0x55, 0x44, 0x41, 0x5f, 0x46, 0x54, 0x5a, 0x00
.L_0:


//--------------------- .nv.shared.triton__0d1d2d3d4d5d6d7de8de --------------------------
	.section	.nv.shared.triton__0d1d2d3d4d5d6d7de8de,"aw",@nobits
	.align	16
